def attn_fwd(
    Q,
    K,
    V,
    Out,
    Lse,
    sm_scale,
    stride_qz,
    stride_qh,
    stride_qm,
    stride_qk,
    stride_kz,
    stride_kh,
    stride_kn,
    stride_kk,
    stride_vz,
    stride_vh,
    stride_vn,
    stride_vk,
    stride_oz,
    stride_oh,
    stride_om,
    stride_ok,
    seqlen_q,
    seqlen_k,
    BLOCK_M: tl.constexpr,
    BLOCK_N: tl.constexpr,
    HEAD_DIM: tl.constexpr,
    CAUSAL: tl.constexpr,
):
    start_m = tl.program_id(0)
    off_hz = tl.program_id(1)
    q_off = off_hz * stride_qh
    k_off = off_hz * stride_kh
    v_off = off_hz * stride_vh
    offs_m = start_m * BLOCK_M + tl.arange(0, BLOCK_M)
    offs_d = tl.arange(0, HEAD_DIM)
    offs_n = tl.arange(0, BLOCK_N)
    q_ptrs = Q + q_off + offs_m[:, None] * stride_qm + offs_d[None, :] * stride_qk
    k_ptrs = K + k_off + offs_d[:, None] * stride_kk + offs_n[None, :] * stride_kn
    v_ptrs = V + v_off + offs_n[:, None] * stride_vn + offs_d[None, :] * stride_vk
    m_i = tl.full([BLOCK_M], float("-inf"), dtype=tl.float32)
    l_i = tl.zeros([BLOCK_M], dtype=tl.float32) + 1.0
    acc = tl.zeros([BLOCK_M, HEAD_DIM], dtype=tl.float32)
    q = tl.load(q_ptrs)
    acc, l_i, m_i = _attn_fwd_inner(
        acc,
        l_i,
        m_i,
        q,
        k_ptrs,
        v_ptrs,
        sm_scale,
        stride_kn,
        stride_vn,
        start_m,
        seqlen_k,
        BLOCK_M,
        BLOCK_N,
        HEAD_DIM,
        CAUSAL,
    )
    acc = acc / l_i[:, None]
    lse = m_i + tl.math.log2(l_i) / 1.4426950408889634
    o_ptrs = (
        Out
        + off_hz * stride_oh
        + offs_m[:, None] * stride_om
        + offs_d[None, :] * stride_ok
    )
    tl.store(o_ptrs, acc.to(Out.dtype.element_ty))
    tl.store(Lse + off_hz * seqlen_q + offs_m, lse)

# config = {"BLOCK_M": 256, "BLOCK_N": 128, "HEAD_DIM": 16, "arch": "sm_100", "causal": true, "dtype": "bf16", "num_stages": 2, "num_warps": 16}
# arch = sm_100


// ===== COMPILED SASS (sm_100a) =====

	.target	sm_100a

	.elftype	@"ET_EXEC"


//--------------------- .note.nv.tkinfo           --------------------------
	.section	.note.nv.tkinfo,"",@"SHT_NOTE"
	.sectionflags	@"SHF_NOTE_NV_TKINFO"
	.tkinfo
        /*0018*/ 	.word	0x00000081
        /*0030*/ 	.string	""
        /*0030*/ 	.string	"ptxas-blackwell"
        /*0030*/ 	.string	"Cuda compilation tools, release 12.9, V12.9.86"
        /*0030*/ 	.string	"Build cuda_12.9.r12.9/compiler.36037853_0"
        /*0030*/ 	.string	"-v  -suppress-debug-info  -lineinfo  -arch sm_100a "



//--------------------- .note.nv.cuver            --------------------------
	.section	.note.nv.cuver,"",@"SHT_NOTE"
	.sectionflags	@"SHF_NOTE_NV_CUVER"
        /*0018*/ 	.short	0x0001
        /*001a*/ 	.short	0x0064
        /*001c*/ 	.short	0x0001
        /*001e*/ 	.short	0x0000
        /*0020*/ 	.short	0x0001
        /*0022*/ 	.short	0x0000


//--------------------- .nv.info                  --------------------------
	.section	.nv.info,"",@"SHT_CUDA_INFO"
	.align	4


	//----- nvinfo : EIATTR_REGCOUNT
	.align		4
        /*0000*/ 	.byte	0x04, 0x2f
        /*0002*/ 	.short	(.L_2 - .L_1)
	.align		4
.L_1:
        /*0004*/ 	.word	index@(attn_fwd)
        /*0008*/ 	.word	0x00000080


	//----- nvinfo : EIATTR_FRAME_SIZE
	.align		4
.L_2:
        /*000c*/ 	.byte	0x04, 0x11
        /*000e*/ 	.short	(.L_4 - .L_3)
	.align		4
.L_3:
        /*0010*/ 	.word	index@(attn_fwd)
        /*0014*/ 	.word	0x00000008


	//----- nvinfo : EIATTR_MIN_STACK_SIZE
	.align		4
.L_4:
        /*0018*/ 	.byte	0x04, 0x12
        /*001a*/ 	.short	(.L_6 - .L_5)
	.align		4
.L_5:
        /*001c*/ 	.word	index@(attn_fwd)
        /*0020*/ 	.word	0x00000008
.L_6:


//--------------------- .nv.info.attn_fwd         --------------------------
	.section	.nv.info.attn_fwd,"",@"SHT_CUDA_INFO"
	.sectionflags	@""
	.align	4


	//----- nvinfo : EIATTR_CUDA_API_VERSION
	.align		4
        /*0000*/ 	.byte	0x04, 0x37
        /*0002*/ 	.short	(.L_8 - .L_7)
.L_7:
        /*0004*/ 	.word	0x00000081


	//----- nvinfo : EIATTR_KPARAM_INFO
	.align		4
.L_8:
        /*0008*/ 	.byte	0x04, 0x17
        /*000a*/ 	.short	(.L_10 - .L_9)
.L_9:
        /*000c*/ 	.word	0x00000000
        /*0010*/ 	.short	0x0019
        /*0012*/ 	.short	0x0080
        /*0014*/ 	.byte	0x00, 0xf4, 0x21, 0x00


	//----- nvinfo : EIATTR_KPARAM_INFO
	.align		4
.L_10:
        /*0018*/ 	.byte	0x04, 0x17
        /*001a*/ 	.short	(.L_12 - .L_11)
.L_11:
        /*001c*/ 	.word	0x00000000
        /*0020*/ 	.short	0x0018
        /*0022*/ 	.short	0x0078
        /*0024*/ 	.byte	0x00, 0xf4, 0x21, 0x00


	//----- nvinfo : EIATTR_KPARAM_INFO
	.align		4
.L_12:
        /*0028*/ 	.byte	0x04, 0x17
        /*002a*/ 	.short	(.L_14 - .L_13)
.L_13:
        /*002c*/ 	.word	0x00000000
        /*0030*/ 	.short	0x0017
        /*0032*/ 	.short	0x0070
        /*0034*/ 	.byte	0x00, 0xf0, 0x11, 0x00


	//----- nvinfo : EIATTR_KPARAM_INFO
	.align		4
.L_14:
        /*0038*/ 	.byte	0x04, 0x17
        /*003a*/ 	.short	(.L_16 - .L_15)
.L_15:
        /*003c*/ 	.word	0x00000000
        /*0040*/ 	.short	0x0016
        /*0042*/ 	.short	0x006c
        /*0044*/ 	.byte	0x00, 0xf0, 0x11, 0x00


	//----- nvinfo : EIATTR_KPARAM_INFO
	.align		4
.L_16:
        /*0048*/ 	.byte	0x04, 0x17
        /*004a*/ 	.short	(.L_18 - .L_17)
.L_17:
        /*004c*/ 	.word	0x00000000
        /*0050*/ 	.short	0x0015
        /*0052*/ 	.short	0x0068
        /*0054*/ 	.byte	0x00, 0xf0, 0x11, 0x00


	//----- nvinfo : EIATTR_KPARAM_INFO
	.align		4
.L_18:
        /*0058*/ 	.byte	0x04, 0x17
        /*005a*/ 	.short	(.L_20 - .L_19)
.L_19:
        /*005c*/ 	.word	0x00000000
        /*0060*/ 	.short	0x0014
        /*0062*/ 	.short	0x0064
        /*0064*/ 	.byte	0x00, 0xf0, 0x11, 0x00


	//----- nvinfo : EIATTR_KPARAM_INFO
	.align		4
.L_20:
        /*0068*/ 	.byte	0x04, 0x17
        /*006a*/ 	.short	(.L_22 - .L_21)
.L_21:
        /*006c*/ 	.word	0x00000000
        /*0070*/ 	.short	0x0013
        /*0072*/ 	.short	0x0060
        /*0074*/ 	.byte	0x00, 0xf0, 0x11, 0x00


	//----- nvinfo : EIATTR_KPARAM_INFO
	.align		4
.L_22:
        /*0078*/ 	.byte	0x04, 0x17
        /*007a*/ 	.short	(.L_24 - .L_23)
.L_23:
        /*007c*/ 	.word	0x00000000
        /*0080*/ 	.short	0x0012
        /*0082*/ 	.short	0x005c
        /*0084*/ 	.byte	0x00, 0xf0, 0x11, 0x00


	//----- nvinfo : EIATTR_KPARAM_INFO
	.align		4
.L_24:
        /*0088*/ 	.byte	0x04, 0x17
        /*008a*/ 	.short	(.L_26 - .L_25)
.L_25:
        /*008c*/ 	.word	0x00000000
        /*0090*/ 	.short	0x0011
        /*0092*/ 	.short	0x0058
        /*0094*/ 	.byte	0x00, 0xf0, 0x11, 0x00


	//----- nvinfo : EIATTR_KPARAM_INFO
	.align		4
.L_26:
        /*0098*/ 	.byte	0x04, 0x17
        /*009a*/ 	.short	(.L_28 - .L_27)
.L_27:
        /*009c*/ 	.word	0x00000000
        /*00a0*/ 	.short	0x0010
        /*00a2*/ 	.short	0x0054
        /*00a4*/ 	.byte	0x00, 0xf0, 0x11, 0x00


	//----- nvinfo : EIATTR_KPARAM_INFO
	.align		4
.L_28:
        /*00a8*/ 	.byte	0x04, 0x17
        /*00aa*/ 	.short	(.L_30 - .L_29)
.L_29:
        /*00ac*/ 	.word	0x00000000
        /*00b0*/ 	.short	0x000f
        /*00b2*/ 	.short	0x0050
        /*00b4*/ 	.byte	0x00, 0xf0, 0x11, 0x00


	//----- nvinfo : EIATTR_KPARAM_INFO
	.align		4
.L_30:
        /*00b8*/ 	.byte	0x04, 0x17
        /*00ba*/ 	.short	(.L_32 - .L_31)
.L_31:
        /*00bc*/ 	.word	0x00000000
        /*00c0*/ 	.short	0x000e
        /*00c2*/ 	.short	0x004c
        /*00c4*/ 	.byte	0x00, 0xf0, 0x11, 0x00


	//----- nvinfo : EIATTR_KPARAM_INFO
	.align		4
.L_32:
        /*00c8*/ 	.byte	0x04, 0x17
        /*00ca*/ 	.short	(.L_34 - .L_33)
.L_33:
        /*00cc*/ 	.word	0x00000000
        /*00d0*/ 	.short	0x000d
        /*00d2*/ 	.short	0x0048
        /*00d4*/ 	.byte	0x00, 0xf0, 0x11, 0x00


	//----- nvinfo : EIATTR_KPARAM_INFO
	.align		4
.L_34:
        /*00d8*/ 	.byte	0x04, 0x17
        /*00da*/ 	.short	(.L_36 - .L_35)
.L_35:
        /*00dc*/ 	.word	0x00000000
        /*00e0*/ 	.short	0x000c
        /*00e2*/ 	.short	0x0044
        /*00e4*/ 	.byte	0x00, 0xf0, 0x11, 0x00


	//----- nvinfo : EIATTR_KPARAM_INFO
	.align		4
.L_36:
        /*00e8*/ 	.byte	0x04, 0x17
        /*00ea*/ 	.short	(.L_38 - .L_37)
.L_37:
        /*00ec*/ 	.word	0x00000000
        /*00f0*/ 	.short	0x000b
        /*00f2*/ 	.short	0x0040
        /*00f4*/ 	.byte	0x00, 0xf0, 0x11, 0x00


	//----- nvinfo : EIATTR_KPARAM_INFO
	.align		4
.L_38:
        /*00f8*/ 	.byte	0x04, 0x17
        /*00fa*/ 	.short	(.L_40 - .L_39)
.L_39:
        /*00fc*/ 	.word	0x00000000
        /*0100*/ 	.short	0x000a
        /*0102*/ 	.short	0x003c
        /*0104*/ 	.byte	0x00, 0xf0, 0x11, 0x00


	//----- nvinfo : EIATTR_KPARAM_INFO
	.align		4
.L_40:
        /*0108*/ 	.byte	0x04, 0x17
        /*010a*/ 	.short	(.L_42 - .L_41)
.L_41:
        /*010c*/ 	.word	0x00000000
        /*0110*/ 	.short	0x0009
        /*0112*/ 	.short	0x0038
        /*0114*/ 	.byte	0x00, 0xf0, 0x11, 0x00


	//----- nvinfo : EIATTR_KPARAM_INFO
	.align		4
.L_42:
        /*0118*/ 	.byte	0x04, 0x17
        /*011a*/ 	.short	(.L_44 - .L_43)
.L_43:
        /*011c*/ 	.word	0x00000000
        /*0120*/ 	.short	0x0008
        /*0122*/ 	.short	0x0034
        /*0124*/ 	.byte	0x00, 0xf0, 0x11, 0x00


	//----- nvinfo : EIATTR_KPARAM_INFO
	.align		4
.L_44:
        /*0128*/ 	.byte	0x04, 0x17
        /*012a*/ 	.short	(.L_46 - .L_45)
.L_45:
        /*012c*/ 	.word	0x00000000
        /*0130*/ 	.short	0x0007
        /*0132*/ 	.short	0x0030
        /*0134*/ 	.byte	0x00, 0xf0, 0x11, 0x00


	//----- nvinfo : EIATTR_KPARAM_INFO
	.align		4
.L_46:
        /*0138*/ 	.byte	0x04, 0x17
        /*013a*/ 	.short	(.L_48 - .L_47)
.L_47:
        /*013c*/ 	.word	0x00000000
        /*0140*/ 	.short	0x0006
        /*0142*/ 	.short	0x002c
        /*0144*/ 	.byte	0x00, 0xf0, 0x11, 0x00


	//----- nvinfo : EIATTR_KPARAM_INFO
	.align		4
.L_48:
        /*0148*/ 	.byte	0x04, 0x17
        /*014a*/ 	.short	(.L_50 - .L_49)
.L_49:
        /*014c*/ 	.word	0x00000000
        /*0150*/ 	.short	0x0005
        /*0152*/ 	.short	0x0028
        /*0154*/ 	.byte	0x00, 0xf0, 0x11, 0x00


	//----- nvinfo : EIATTR_KPARAM_INFO
	.align		4
.L_50:
        /*0158*/ 	.byte	0x04, 0x17
        /*015a*/ 	.short	(.L_52 - .L_51)
.L_51:
        /*015c*/ 	.word	0x00000000
        /*0160*/ 	.short	0x0004
        /*0162*/ 	.short	0x0020
        /*0164*/ 	.byte	0x00, 0xf4, 0x21, 0x00


	//----- nvinfo : EIATTR_KPARAM_INFO
	.align		4
.L_52:
        /*0168*/ 	.byte	0x04, 0x17
        /*016a*/ 	.short	(.L_54 - .L_53)
.L_53:
        /*016c*/ 	.word	0x00000000
        /*0170*/ 	.short	0x0003
        /*0172*/ 	.short	0x0018
        /*0174*/ 	.byte	0x00, 0xf4, 0x21, 0x00


	//----- nvinfo : EIATTR_KPARAM_INFO
	.align		4
.L_54:
        /*0178*/ 	.byte	0x04, 0x17
        /*017a*/ 	.short	(.L_56 - .L_55)
.L_55:
        /*017c*/ 	.word	0x00000000
        /*0180*/ 	.short	0x0002
        /*0182*/ 	.short	0x0010
        /*0184*/ 	.byte	0x00, 0xf4, 0x21, 0x00


	//----- nvinfo : EIATTR_KPARAM_INFO
	.align		4
.L_56:
        /*0188*/ 	.byte	0x04, 0x17
        /*018a*/ 	.short	(.L_58 - .L_57)
.L_57:
        /*018c*/ 	.word	0x00000000
        /*0190*/ 	.short	0x0001
        /*0192*/ 	.short	0x0008
        /*0194*/ 	.byte	0x00, 0xf4, 0x21, 0x00


	//----- nvinfo : EIATTR_KPARAM_INFO
	.align		4
.L_58:
        /*0198*/ 	.byte	0x04, 0x17
        /*019a*/ 	.short	(.L_60 - .L_59)
.L_59:
        /*019c*/ 	.word	0x00000000
        /*01a0*/ 	.short	0x0000
        /*01a2*/ 	.short	0x0000
        /*01a4*/ 	.byte	0x00, 0xf4, 0x21, 0x00


	//----- nvinfo : EIATTR_SPARSE_MMA_MASK
	.align		4
.L_60:
        /*01a8*/ 	.byte	0x03, 0x50
        /*01aa*/ 	.short	0x0000


	//----- nvinfo : EIATTR_MAXREG_COUNT
	.align		4
        /*01ac*/ 	.byte	0x03, 0x1b
        /*01ae*/ 	.short	0x0080


	//----- nvinfo : EIATTR_NUM_BARRIERS
	.align		4
        /*01b0*/ 	.byte	0x02, 0x4c
        /*01b2*/ 	.byte	0x01
	.zero		1


	//----- nvinfo : EIATTR_ANNOTATIONS
	.align		4
        /*01b4*/ 	.byte	0x04, 0x55
        /*01b6*/ 	.short	(.L_62 - .L_61)


	//   ....[0]....
.L_61:
        /*01b8*/ 	.word	0x00000001
        /*01bc*/ 	.byte	0x10, 0x08, 0x00, 0x00, 0x01, 0x00, 0x00, 0x00, 0x10, 0x0c, 0x00, 0x00


	//----- nvinfo : EIATTR_COOP_GROUP_MASK_REGIDS
	.align		4
.L_62:
        /*01c8*/ 	.byte	0x04, 0x29
        /*01ca*/ 	.short	(.L_64 - .L_63)


	//   ....[0]....
.L_63:
        /*01cc*/ 	.word	0xffffffff


	//   ....[1]....
        /*01d0*/ 	.word	0xffffffff


	//   ....[2]....
        /*01d4*/ 	.word	0xffffffff


	//   ....[3]....
        /*01d8*/ 	.word	0xffffffff


	//   ....[4]....
        /*01dc*/ 	.word	0xffffffff


	//   ....[5]....
        /*01e0*/ 	.word	0xffffffff


	//   ....[6]....
        /*01e4*/ 	.word	0xffffffff


	//   ....[7]....
        /*01e8*/ 	.word	0xffffffff


	//----- nvinfo : EIATTR_COOP_GROUP_INSTR_OFFSETS
	.align		4
.L_64:
        /*01ec*/ 	.byte	0x04, 0x28
        /*01ee*/ 	.short	(.L_66 - .L_65)


	//   ....[0]....
.L_65:
        /*01f0*/ 	.word	0x00002110


	//   ....[1]....
        /*01f4*/ 	.word	0x00002170


	//   ....[2]....
        /*01f8*/ 	.word	0x00002ad0


	//   ....[3]....
        /*01fc*/ 	.word	0x00002b10


	//   ....[4]....
        /*0200*/ 	.word	0x00003cf0


	//   ....[5]....
        /*0204*/ 	.word	0x00003d10


	//   ....[6]....
        /*0208*/ 	.word	0x00003db0


	//   ....[7]....
        /*020c*/ 	.word	0x00003dd0


	//----- nvinfo : EIATTR_VRC_CTA_INIT_COUNT
	.align		4
.L_66:
        /*0210*/ 	.byte	0x02, 0x4a
	.zero		1
	.zero		1


	//----- nvinfo : EIATTR_EXIT_INSTR_OFFSETS
	.align		4
        /*0214*/ 	.byte	0x04, 0x1c
        /*0216*/ 	.short	(.L_68 - .L_67)


	//   ....[0]....
.L_67:
        /*0218*/ 	.word	0x00004a90


	//   ....[1]....
        /*021c*/ 	.word	0x00004ac0


	//----- nvinfo : EIATTR_REQNTID
	.align		4
.L_68:
        /*0220*/ 	.byte	0x04, 0x10
        /*0222*/ 	.short	(.L_70 - .L_69)
.L_69:
        /*0224*/ 	.word	0x00000200
        /*0228*/ 	.word	0x00000001
        /*022c*/ 	.word	0x00000001


	//----- nvinfo : EIATTR_CBANK_PARAM_SIZE
	.align		4
.L_70:
        /*0230*/ 	.byte	0x03, 0x19
        /*0232*/ 	.short	0x0088


	//----- nvinfo : EIATTR_PARAM_CBANK
	.align		4
        /*0234*/ 	.byte	0x04, 0x0a
        /*0236*/ 	.short	(.L_72 - .L_71)
	.align		4
.L_71:
        /*0238*/ 	.word	index@(.nv.constant0.attn_fwd)
        /*023c*/ 	.short	0x0380
        /*023e*/ 	.short	0x0088


	//----- nvinfo : EIATTR_SW_WAR
	.align		4
.L_72:
        /*0240*/ 	.byte	0x04, 0x36
        /*0242*/ 	.short	(.L_74 - .L_73)
.L_73:
        /*0244*/ 	.word	0x00000008
.L_74:


//--------------------- .nv.compat                --------------------------
	.section	.nv.compat,"",@"SHT_CUDA_COMPAT_INFO"
	.align	4
        /*0000*/ 	.byte	0x02, 0x02, 0x01, 0x00, 0x02, 0x05, 0x05, 0x00, 0x02, 0x03, 0x00, 0x00, 0x02, 0x06, 0x01, 0x00


//--------------------- .nv.callgraph             --------------------------
	.section	.nv.callgraph,"",@"SHT_CUDA_CALLGRAPH"
	.align	4
	.sectionentsize	8
	.align		4
        /*0000*/ 	.word	0x00000000
	.align		4
        /*0004*/ 	.word	0xffffffff
	.align		4
        /*0008*/ 	.word	0x00000000
	.align		4
        /*000c*/ 	.word	0xfffffffe
	.align		4
        /*0010*/ 	.word	0x00000000
	.align		4
        /*0014*/ 	.word	0xfffffffd
	.align		4
        /*0018*/ 	.word	0x00000000
	.align		4
        /*001c*/ 	.word	0xfffffffc


//--------------------- .nv.constant4             --------------------------
	.section	.nv.constant4,"a",@progbits
	.align	8
	.align		8
.nv.constant4:
        /*0000*/ 	.dword	_$_str


//--------------------- .text.attn_fwd            --------------------------
	.section	.text.attn_fwd,"ax",@progbits
	.align	128
        .global         attn_fwd
        .type           attn_fwd,@function
        .size           attn_fwd,(.L_x_3 - attn_fwd)
        .other          attn_fwd,@"STO_CUDA_ENTRY STV_DEFAULT"
attn_fwd:
.text.attn_fwd:
[----:B------:R-:W0:Y:S01]  /*0000*/  LDC R1, c[0x0][0x37c] ;  /* 0x0000df00ff017b82 */ /* 0x000e220000000800 */
[----:B------:R-:W1:Y:S07]  /*0010*/  S2R R19, SR_TID.X ;  /* 0x0000000000137919 */ /* 0x000e6e0000002100 */
[----:B------:R-:W2:Y:S01]  /*0020*/  S2UR UR9, SR_CTAID.Y ;  /* 0x00000000000979c3 */ /* 0x000ea20000002600 */
[----:B------:R-:W2:Y:S01]  /*0030*/  LDCU.64 UR4, c[0x0][0x3b0] ;  /* 0x00007600ff0477ac */ /* 0x000ea20008000a00 */
[----:B0-----:R-:W-:Y:S01]  /*0040*/  VIADD R1, R1, 0xfffffff8 ;  /* 0xfffffff801017836 */ /* 0x001fe20000000000 */
[----:B------:R-:W0:Y:S01]  /*0050*/  S2R R0, SR_CTAID.X ;  /* 0x0000000000007919 */ /* 0x000e220000002500 */
[----:B------:R-:W3:Y:S04]  /*0060*/  LDCU.64 UR14, c[0x0][0x358] ;  /* 0x00006b00ff0e77ac */ /* 0x000ee80008000a00 */
[----:B------:R-:W4:Y:S08]  /*0070*/  LDC R14, c[0x0][0x3b8] ;  /* 0x0000ee00ff0e7b82 */ /* 0x000f300000000800 */
[----:B------:R-:W5:Y:S01]  /*0080*/  LDC.64 R6, c[0x0][0x380] ;  /* 0x0000e000ff067b82 */ /* 0x000f620000000a00 */
[----:B--2---:R-:W-:-:S04]  /*0090*/  UIMAD UR4, UR9, UR4, URZ ;  /* 0x00000004090472a4 */ /* 0x004fc8000f8e02ff */
[----:B------:R-:W-:Y:S01]  /*00a0*/  USHF.L.U32 UR6, UR4, 0x1, URZ ;  /* 0x0000000104067899 */ /* 0x000fe200080006ff */
[----:B-1----:R-:W-:Y:S02]  /*00b0*/  SHF.R.U32.HI R2, RZ, 0x8, R19 ;  /* 0x00000008ff027819 */ /* 0x002fe40000011613 */
[----:B0-----:R-:W-:Y:S02]  /*00c0*/  PRMT R3, R19, 0x6540, R0 ;  /* 0x0000654013037816 */ /* 0x001fe40000000000 */
[----:B------:R-:W-:-:S03]  /*00d0*/  SGXT.U32 R2, R2, 0x1 ;  /* 0x000000010202781a */ /* 0x000fc60000000000 */
[----:B------:R-:W-:Y:S01]  /*00e0*/  IMAD R0, R3, UR5, RZ ;  /* 0x0000000503007c24 */ /* 0x000fe2000f8e02ff */
[----:B------:R-:W-:Y:S01]  /*00f0*/  UIMAD.WIDE UR4, UR4, 0x2, URZ ;  /* 0x00000002040478a5 */ /* 0x000fe2000f8e02ff */
[----:B----4-:R-:W-:Y:S02]  /*0100*/  IMAD R5, R2, R14, RZ ;  /* 0x0000000e02057224 */ /* 0x010fe400078e02ff */
[C---:B------:R-:W-:Y:S02]  /*0110*/  IMAD.SHL.U32 R3, R0.reuse, 0x2, RZ ;  /* 0x0000000200037824 */ /* 0x040fe400078e00ff */
[----:B------:R-:W-:-:S03]  /*0120*/  IMAD.HI R0, R0, 0x2, RZ ;  /* 0x0000000200007827 */ /* 0x000fc600078e02ff */
[----:B-----5:R-:W-:Y:S01]  /*0130*/  IADD3 R17, P0, P1, R3, UR6, R6 ;  /* 0x0000000603117c10 */ /* 0x020fe2000f91e006 */
[----:B------:R-:W-:-:S03]  /*0140*/  IMAD R6, R14, 0x2, R5 ;  /* 0x000000020e067824 */ /* 0x000fc600078e0205 */
[----:B------:R-:W-:Y:S01]  /*0150*/  IADD3.X R18, PT, PT, R0, UR5, R7, P0, P1 ;  /* 0x0000000500127c10 */ /* 0x000fe200087e2407 */
[----:B------:R-:W-:Y:S01]  /*0160*/  IMAD R0, R14, 0x2, R6 ;  /* 0x000000020e007824 */ /* 0x000fe200078e0206 */
[CC--:B------:R-:W-:Y:S02]  /*0170*/  LEA R2, P0, R5.reuse, R17.reuse, 0x1 ;  /* 0x0000001105027211 */ /* 0x0c0fe400078008ff */
[-C--:B------:R-:W-:Y:S01]  /*0180*/  LEA R4, P1, R6, R17.reuse, 0x1 ;  /* 0x0000001106047211 */ /* 0x080fe200078208ff */
[----:B------:R-:W-:Y:S01]  /*0190*/  IMAD R9, R14, 0x2, R0 ;  /* 0x000000020e097824 */ /* 0x000fe200078e0200 */
[-C--:B------:R-:W-:Y:S02]  /*01a0*/  LEA.HI.X.SX32 R3, R5, R18.reuse, 0x1, P0 ;  /* 0x0000001205037211 */ /* 0x080fe400000f0eff */
[----:B------:R-:W-:Y:S01]  /*01b0*/  LEA.HI.X.SX32 R5, R6, R18, 0x1, P1 ;  /* 0x0000001206057211 */ /* 0x000fe200008f0eff */
[----:B------:R-:W-:Y:S01]  /*01c0*/  IMAD R11, R14, 0x2, R9 ;  /* 0x000000020e0b7824 */ /* 0x000fe200078e0209 */
[-C--:B------:R-:W-:Y:S01]  /*01d0*/  LEA R6, P0, R0, R17.reuse, 0x1 ;  /* 0x0000001100067211 */ /* 0x080fe200078008ff */
[----:B---3--:R0:W2:Y:S01]  /*01e0*/  LDG.E.U16 R15, desc[UR14][R2.64] ;  /* 0x0000000e020f7981 */ /* 0x0080a2000c1e1500 */
[----:B------:R-:W-:-:S02]  /*01f0*/  LEA R8, P1, R9, R17, 0x1 ;  /* 0x0000001109087211 */ /* 0x000fc400078208ff */
[-C--:B------:R-:W-:Y:S01]  /*0200*/  LEA.HI.X.SX32 R7, R0, R18.reuse, 0x1, P0 ;  /* 0x0000001200077211 */ /* 0x080fe200000f0eff */
[C---:B------:R-:W-:Y:S01]  /*0210*/  IMAD R0, R14.reuse, 0x2, R11 ;  /* 0x000000020e007824 */ /* 0x040fe200078e020b */
[-C--:B------:R-:W-:Y:S01]  /*0220*/  LEA R10, P0, R11, R17.reuse, 0x1 ;  /* 0x000000110b0a7211 */ /* 0x080fe200078008ff */
[----:B------:R1:W3:Y:S01]  /*0230*/  LDG.E.U16 R16, desc[UR14][R4.64] ;  /* 0x0000000e04107981 */ /* 0x0002e2000c1e1500 */
[-C--:B------:R-:W-:Y:S01]  /*0240*/  LEA.HI.X.SX32 R9, R9, R18.reuse, 0x1, P1 ;  /* 0x0000001209097211 */ /* 0x080fe200008f0eff */
[----:B------:R-:W-:Y:S01]  /*0250*/  IMAD R13, R14, 0x2, R0 ;  /* 0x000000020e0d7824 */ /* 0x000fe200078e0200 */
[-C--:B------:R-:W-:Y:S01]  /*0260*/  LEA.HI.X.SX32 R11, R11, R18.reuse, 0x1, P0 ;  /* 0x000000120b0b7211 */ /* 0x080fe200000f0eff */
[----:B------:R4:W5:Y:S01]  /*0270*/  LDG.E.U16 R7, desc[UR14][R6.64] ;  /* 0x0000000e06077981 */ /* 0x000962000c1e1500 */
[-C--:B0-----:R-:W-:Y:S01]  /*0280*/  LEA R2, P0, R0, R17.reuse, 0x1 ;  /* 0x0000001100027211 */ /* 0x081fe200078008ff */
[----:B------:R-:W-:Y:S01]  /*0290*/  IMAD R14, R14, 0x2, R13 ;  /* 0x000000020e0e7824 */ /* 0x000fe200078e020d */
[----:B------:R-:W-:Y:S01]  /*02a0*/  LEA R12, P1, R13, R17, 0x1 ;  /* 0x000000110d0c7211 */ /* 0x000fe200078208ff */
[----:B------:R-:W3:Y:S01]  /*02b0*/  LDG.E.U16 R10, desc[UR14][R10.64] ;  /* 0x0000000e0a0a7981 */ /* 0x000ee2000c1e1500 */
[----:B------:R-:W-:-:S02]  /*02c0*/  LEA.HI.X.SX32 R3, R0, R18, 0x1, P0 ;  /* 0x0000001200037211 */ /* 0x000fc400000f0eff */
[----:B------:R-:W-:Y:S01]  /*02d0*/  LEA.HI.X.SX32 R13, R13, R18, 0x1, P1 ;  /* 0x000000120d0d7211 */ /* 0x000fe200008f0eff */
[----:B------:R0:W5:Y:S01]  /*02e0*/  LDG.E.U16 R8, desc[UR14][R8.64] ;  /* 0x0000000e08087981 */ /* 0x000162000c1e1500 */
[----:B-1----:R-:W-:-:S03]  /*02f0*/  LEA R4, P0, R14, R17, 0x1 ;  /* 0x000000110e047211 */ /* 0x002fc600078008ff */
[----:B------:R-:W5:Y:S04]  /*0300*/  LDG.E.U16 R3, desc[UR14][R2.64] ;  /* 0x0000000e02037981 */ /* 0x000f68000c1e1500 */
[----:B------:R-:W5:Y:S01]  /*0310*/  LDG.E.U16 R12, desc[UR14][R12.64] ;  /* 0x0000000e0c0c7981 */ /* 0x000f62000c1e1500 */
[----:B------:R-:W-:-:S05]  /*0320*/  LEA.HI.X.SX32 R5, R14, R18, 0x1, P0 ;  /* 0x000000120e057211 */ /* 0x000fca00000f0eff */
[----:B------:R1:W5:Y:S01]  /*0330*/  LDG.E.U16 R4, desc[UR14][R4.64] ;  /* 0x0000000e04047981 */ /* 0x000362000c1e1500 */
[----:B------:R-:W1:Y:S01]  /*0340*/  S2UR UR8, SR_CgaCtaId ;  /* 0x00000000000879c3 */ /* 0x000e620000008800 */
[----:B------:R-:W-:Y:S02]  /*0350*/  LOP3.LUT R0, R19, 0xff, RZ, 0xc0, !PT ;  /* 0x000000ff13007812 */ /* 0x000fe400078ec0ff */
[----:B----4-:R-:W-:-:S05]  /*0360*/  SHF.R.S32.HI R6, RZ, 0x8, R19 ;  /* 0x00000008ff067819 */ /* 0x010fca0000011413 */
[----:B------:R-:W4:Y:S01]  /*0370*/  S2UR UR5, SR_CTAID.X ;  /* 0x00000000000579c3 */ /* 0x000f220000002500 */
[----:B0-----:R-:W-:Y:S01]  /*0380*/  IMAD.SHL.U32 R9, R0, 0x2, RZ ;  /* 0x0000000200097824 */ /* 0x001fe200078e00ff */
[----:B------:R-:W-:Y:S01]  /*0390*/  SGXT R6, R6, 0x1 ;  /* 0x000000010606781a */ /* 0x000fe20000000200 */
[----:B------:R-:W-:-:S03]  /*03a0*/  UMOV UR4, 0x400 ;  /* 0x0000040000047882 */ /* 0x000fc60000000000 */
[----:B------:R-:W-:-:S04]  /*03b0*/  LOP3.LUT R6, R9, 0x210, R6, 0x78, !PT ;  /* 0x0000021009067812 */ /* 0x000fc800078e7806 */
[C---:B------:R-:W-:Y:S01]  /*03c0*/  LOP3.LUT R9, R6.reuse, 0x20, RZ, 0x3c, !PT ;  /* 0x0000002006097812 */ /* 0x040fe200078e3cff */
[----:B-1----:R-:W-:Y:S01]  /*03d0*/  ULEA UR8, UR8, UR4, 0x18 ;  /* 0x0000000408087291 */ /* 0x002fe2000f8ec0ff */
[C---:B------:R-:W-:Y:S02]  /*03e0*/  LOP3.LUT R5, R6.reuse, 0x40, RZ, 0x3c, !PT ;  /* 0x0000004006057812 */ /* 0x040fe400078e3cff */
[----:B------:R-:W-:Y:S01]  /*03f0*/  LOP3.LUT R11, R6, 0x60, RZ, 0x3c, !PT ;  /* 0x00000060060b7812 */ /* 0x000fe200078e3cff */
[----:B----4-:R-:W-:-:S04]  /*0400*/  USHF.L.U32 UR4, UR5, 0x8, URZ ;  /* 0x0000000805047899 */ /* 0x010fc800080006ff */
[----:B------:R-:W-:-:S04]  /*0410*/  UIADD3 UR16, UPT, UPT, UR4, 0x100, URZ ;  /* 0x0000010004107890 */ /* 0x000fc8000fffe0ff */
[----:B------:R-:W-:Y:S01]  /*0420*/  UISETP.GE.AND UP0, UPT, UR16, 0x1, UPT ;  /* 0x000000011000788c */ /* 0x000fe2000bf06270 */
[----:B------:R-:W-:Y:S01]  /*0430*/  IMAD.MOV.U32 R0, RZ, RZ, -0x800000 ;  /* 0xff800000ff007424 */ /* 0x000fe200078e00ff */
[----:B------:R-:W-:Y:S01]  /*0440*/  CS2R R32, SRZ ;  /* 0x0000000000207805 */ /* 0x000fe2000001ff00 */
[----:B------:R-:W-:Y:S01]  /*0450*/  IMAD.MOV.U32 R109, RZ, RZ, 0x3f800000 ;  /* 0x3f800000ff6d7424 */ /* 0x000fe200078e00ff */
[----:B------:R-:W-:Y:S01]  /*0460*/  CS2R R34, SRZ ;  /* 0x0000000000227805 */ /* 0x000fe2000001ff00 */
[----:B------:R-:W-:Y:S01]  /*0470*/  IMAD.MOV.U32 R108, RZ, RZ, 0x3f800000 ;  /* 0x3f800000ff6c7424 */ /* 0x000fe200078e00ff */
[----:B------:R-:W-:Y:S01]  /*0480*/  CS2R R28, SRZ ;  /* 0x00000000001c7805 */ /* 0x000fe2000001ff00 */
[----:B------:R-:W-:Y:S01]  /*0490*/  IMAD.MOV.U32 R2, RZ, RZ, -0x800000 ;  /* 0xff800000ff027424 */ /* 0x000fe200078e00ff */
[----:B------:R-:W-:Y:S01]  /*04a0*/  CS2R R30, SRZ ;  /* 0x00000000001e7805 */ /* 0x000fe2000001ff00 */
[----:B--2---:R-:W-:Y:S04]  /*04b0*/  STS.U16 [R6+UR8], R15 ;  /* 0x0000000f06007988 */ /* 0x004fe80008000408 */
[----:B---3--:R-:W-:Y:S04]  /*04c0*/  STS.U16 [R6+UR8+0x1000], R10 ;  /* 0x0010000a06007988 */ /* 0x008fe80008000408 */
[----:B------:R-:W-:Y:S04]  /*04d0*/  STS.U16 [R9+UR8+0x400], R16 ;  /* 0x0004001009007988 */ /* 0x000fe80008000408 */
[----:B-----5:R0:W-:Y:S04]  /*04e0*/  STS.U16 [R9+UR8+0x1400], R3 ;  /* 0x0014000309007988 */ /* 0x0201e80008000408 */
[----:B------:R-:W-:Y:S04]  /*04f0*/  STS.U16 [R5+UR8+0x800], R7 ;  /* 0x0008000705007988 */ /* 0x000fe80008000408 */
[----:B------:R1:W-:Y:S04]  /*0500*/  STS.U16 [R5+UR8+0x1800], R12 ;  /* 0x0018000c05007988 */ /* 0x0003e80008000408 */
[----:B------:R-:W-:Y:S01]  /*0510*/  STS.U16 [R11+UR8+0xc00], R8 ;  /* 0x000c00080b007988 */ /* 0x000fe20008000408 */
[----:B0-----:R-:W-:-:S03]  /*0520*/  LOP3.LUT R3, R19, 0x1ff, RZ, 0xc0, !PT ;  /* 0x000001ff13037812 */ /* 0x001fc600078ec0ff */
[----:B------:R0:W-:Y:S01]  /*0530*/  STS.U16 [R11+UR8+0x1c00], R4 ;  /* 0x001c00040b007988 */ /* 0x0001e20008000408 */
[C---:B-1----:R-:W-:Y:S01]  /*0540*/  IMAD.SHL.U32 R5, R19.reuse, 0x2, RZ ;  /* 0x0000000213057824 */ /* 0x042fe200078e00ff */
[----:B0-----:R-:W-:Y:S01]  /*0550*/  LOP3.LUT R4, R19, 0x7, RZ, 0xc0, !PT ;  /* 0x0000000713047812 */ /* 0x001fe200078ec0ff */
[----:B------:R-:W-:Y:S06]  /*0560*/  BRA.U !UP0, `(.L_x_0) ;  /* 0x0000003908647547 */ /* 0x000fec000b800000 */
[----:B------:R-:W0:Y:S01]  /*0570*/  LDCU.64 UR10, c[0x0][0x3c0] ;  /* 0x00007800ff0a77ac */ /* 0x000e220008000a00 */
[----:B------:R-:W-:Y:S01]  /*0580*/  LOP3.LUT R0, R19, 0x180, RZ, 0xc0, !PT ;  /* 0x0000018013007812 */ /* 0x000fe200078ec0ff */
[----:B------:R-:W-:Y:S01]  /*0590*/  IMAD.SHL.U32 R103, R3, 0x2, RZ ;  /* 0x0000000203677824 */ /* 0x000fe200078e00ff */
[----:B------:R-:W-:Y:S01]  /*05a0*/  LOP3.LUT R2, R19, 0x1e0, RZ, 0xc0, !PT ;  /* 0x000001e013027812 */ /* 0x000fe200078ec0ff */
[----:B------:R-:W1:Y:S01]  /*05b0*/  LDCU UR5, c[0x0][0x3c8] ;  /* 0x00007900ff0577ac */ /* 0x000e620008000800 */
[----:B------:R-:W-:Y:S01]  /*05c0*/  SHF.R.U32.HI R3, RZ, 0x2, R19 ;  /* 0x00000002ff037819 */ /* 0x000fe20000011613 */
[----:B------:R-:W-:Y:S01]  /*05d0*/  IMAD.SHL.U32 R6, R4, 0x10, RZ ;  /* 0x0000001004067824 */ /* 0x000fe200078e00ff */
[----:B------:R-:W-:Y:S01]  /*05e0*/  SHF.R.U32.HI R0, RZ, 0x3, R0 ;  /* 0x00000003ff007819 */ /* 0x000fe20000011600 */
[----:B------:R-:W2:Y:S01]  /*05f0*/  LDCU.64 UR12, c[0x0][0x3d0] ;  /* 0x00007a00ff0c77ac */ /* 0x000ea20008000a00 */
[----:B------:R-:W-:Y:S01]  /*0600*/  SHF.R.U32.HI R2, RZ, 0x1, R2 ;  /* 0x00000001ff027819 */ /* 0x000fe20000011602 */
[----:B------:R-:W3:Y:S01]  /*0610*/  LDC R15, c[0x0][0x3d8] ;  /* 0x0000f600ff0f7b82 */ /* 0x000ee20000000800 */
[----:B------:R-:W-:Y:S01]  /*0620*/  SGXT.U32 R3, R3, 0x3 ;  /* 0x000000030303781a */ /* 0x000fe20000000000 */
[----:B------:R-:W4:Y:S01]  /*0630*/  LDCU.64 UR18, c[0x0][0x388] ;  /* 0x00007100ff1277ac */ /* 0x000f220008000a00 */
[----:B------:R-:W-:Y:S01]  /*0640*/  LOP3.LUT R103, R103, R0, RZ, 0x3c, !PT ;  /* 0x0000000067677212 */ /* 0x000fe200078e3cff */
[----:B------:R-:W-:Y:S01]  /*0650*/  IMAD.MOV.U32 R109, RZ, RZ, 0x3f800000 ;  /* 0x3f800000ff6d7424 */ /* 0x000fe200078e00ff */
[C---:B------:R-:W-:Y:S01]  /*0660*/  LOP3.LUT R0, R19.reuse, 0xf, RZ, 0xc0, !PT ;  /* 0x0000000f13007812 */ /* 0x040fe200078ec0ff */
[----:B------:R-:W5:Y:S01]  /*0670*/  LDCU.64 UR20, c[0x0][0x390] ;  /* 0x00007200ff1477ac */ /* 0x000f620008000a00 */
[----:B------:R-:W-:Y:S01]  /*0680*/  LOP3.LUT R3, R2, UR4, R3, 0xfe, !PT ;  /* 0x0000000402037c12 */ /* 0x000fe2000f8efe03 */
[----:B0-----:R-:W-:Y:S01]  /*0690*/  IMAD.U32 R17, RZ, RZ, UR11 ;  /* 0x0000000bff117e24 */ /* 0x001fe2000f8e00ff */
[C---:B------:R-:W-:Y:S01]  /*06a0*/  LOP3.LUT R8, R19.reuse, 0x10, RZ, 0xc0, !PT ;  /* 0x0000001013087812 */ /* 0x040fe200078ec0ff */
[----:B------:R-:W-:Y:S01]  /*06b0*/  UIMAD UR4, UR9, UR10, URZ ;  /* 0x0000000a090472a4 */ /* 0x000fe2000f8e02ff */
[----:B------:R-:W-:Y:S01]  /*06c0*/  LEA R9, R4, UR8, 0x9 ;  /* 0x0000000804097c11 */ /* 0x000fe2000f8e48ff */
[----:B-1----:R-:W-:Y:S01]  /*06d0*/  IMAD R0, R0, UR5, RZ ;  /* 0x0000000500007c24 */ /* 0x002fe2000f8e02ff */
[----:B------:R-:W-:Y:S01]  /*06e0*/  LOP3.LUT R2, R19, 0x7f, RZ, 0xc0, !PT ;  /* 0x0000007f13027812 */ /* 0x000fe200078ec0ff */
[----:B------:R-:W-:Y:S01]  /*06f0*/  USHF.L.U32 UR5, UR4, 0x1, URZ ;  /* 0x0000000104057899 */ /* 0x000fe200080006ff */
[----:B------:R-:W-:Y:S01]  /*0700*/  LOP3.LUT R6, R6, 0x1e0, R19, 0x78, !PT ;  /* 0x000001e006067812 */ /* 0x000fe200078e7813 */
[----:B------:R-:W-:Y:S01]  /*0710*/  IMAD R10, R8, 0x100, R9 ;  /* 0x00000100080a7824 */ /* 0x000fe200078e0209 */
[----:B------:R-:W-:Y:S01]  /*0720*/  SHF.R.S32.HI R11, RZ, 0x2, R19 ;  /* 0x00000002ff0b7819 */ /* 0x000fe20000011413 */
[----:B--2---:R-:W-:Y:S01]  /*0730*/  UIMAD UR6, UR9, UR12, URZ ;  /* 0x0000000c090672a4 */ /* 0x004fe2000f8e02ff */
[----:B------:R-:W-:Y:S01]  /*0740*/  LOP3.LUT R9, R6, 0x10, R5, 0x78, !PT ;  /* 0x0000001006097812 */ /* 0x000fe200078e7805 */
[----:B------:R-:W-:Y:S01]  /*0750*/  IMAD R6, R2, UR13, RZ ;  /* 0x0000000d02067c24 */ /* 0x000fe2000f8e02ff */
[----:B------:R-:W-:Y:S01]  /*0760*/  SGXT R11, R11, 0x1 ;  /* 0x000000010b0b781a */ /* 0x000fe20000000200 */
[----:B------:R-:W-:Y:S01]  /*0770*/  IMAD.SHL.U32 R2, R0, 0x2, RZ ;  /* 0x0000000200027824 */ /* 0x000fe200078e00ff */
[----:B------:R-:W-:Y:S01]  /*0780*/  LOP3.LUT R7, R19, 0x3, RZ, 0xc0, !PT ;  /* 0x0000000313077812 */ /* 0x000fe200078ec0ff */
[----:B------:R-:W-:Y:S01]  /*0790*/  IMAD.U32 R119, RZ, RZ, UR5 ;  /* 0x00000005ff777e24 */ /* 0x000fe2000f8e00ff */
[----:B------:R-:W-:Y:S01]  /*07a0*/  USHF.L.U32 UR7, UR6, 0x1, URZ ;  /* 0x0000000106077899 */ /* 0x000fe200080006ff */
[----:B------:R-:W-:Y:S01]  /*07b0*/  LOP3.LUT R12, R11, 0x90, RZ, 0xc0, !PT ;  /* 0x000000900b0c7812 */ /* 0x000fe200078ec0ff */
[----:B------:R-:W-:Y:S01]  /*07c0*/  IMAD.IADD R9, R9, 0x1, R10 ;  /* 0x0000000109097824 */ /* 0x000fe200078e020a */
[----:B------:R-:W-:Y:S01]  /*07d0*/  UIMAD.WIDE UR4, UR4, 0x2, URZ ;  /* 0x00000002040478a5 */ /* 0x000fe2000f8e02ff */
[----:B----4-:R-:W-:Y:S01]  /*07e0*/  IADD3 R119, P0, P1, R2, UR18, R119 ;  /* 0x0000001202777c10 */ /* 0x010fe2000f91e077 */
[----:B------:R-:W-:Y:S01]  /*07f0*/  IMAD.HI R0, R0, 0x2, RZ ;  /* 0x0000000200007827 */ /* 0x000fe200078e02ff */
[--C-:B------:R-:W-:Y:S01]  /*0800*/  SHF.R.S32.HI R2, RZ, 0x6, R19.reuse ;  /* 0x00000006ff027819 */ /* 0x100fe20000011413 */
[----:B------:R0:W-:Y:S01]  /*0810*/  STL [R1], R9 ;  /* 0x0000000901007387 */ /* 0x0001e20000100800 */
[----:B------:R-:W-:Y:S01]  /*0820*/  CS2R R32, SRZ ;  /* 0x0000000000207805 */ /* 0x000fe2000001ff00 */
[----:B------:R-:W-:Y:S01]  /*0830*/  IMAD R12, R7, 0x20, R12 ;  /* 0x00000020070c7824 */ /* 0x000fe200078e020c */
[----:B------:R-:W-:Y:S01]  /*0840*/  SGXT R2, R2, 0x1 ;  /* 0x000000010202781a */ /* 0x000fe20000000200 */
[----:B------:R-:W-:Y:S01]  /*0850*/  IMAD.SHL.U32 R7, R6, 0x2, RZ ;  /* 0x0000000206077824 */ /* 0x000fe200078e00ff */
[----:B------:R-:W-:Y:S01]  /*0860*/  CS2R R34, SRZ ;  /* 0x0000000000227805 */ /* 0x000fe2000001ff00 */
[----:B------:R-:W-:Y:S01]  /*0870*/  IMAD.U32 R10, RZ, RZ, UR7 ;  /* 0x00000007ff0a7e24 */ /* 0x000fe2000f8e00ff */
[----:B------:R-:W-:Y:S01]  /*0880*/  LOP3.LUT R2, R2, 0x90, RZ, 0xc0, !PT ;  /* 0x0000009002027812 */ /* 0x000fe200078ec0ff */
[----:B------:R-:W-:Y:S01]  /*0890*/  IMAD.U32 R13, RZ, RZ, UR5 ;  /* 0x00000005ff0d7e24 */ /* 0x000fe2000f8e00ff */
[----:B------:R-:W-:Y:S01]  /*08a0*/  UIMAD.WIDE UR4, UR6, 0x2, URZ ;  /* 0x00000002060478a5 */ /* 0x000fe2000f8e02ff */
[--C-:B0-----:R-:W-:Y:S01]  /*08b0*/  SHF.R.U32.HI R9, RZ, 0x4, R19.reuse ;  /* 0x00000004ff097819 */ /* 0x101fe20000011613 */
[----:B------:R-:W-:Y:S01]  /*08c0*/  IMAD R4, R4, 0x110, RZ ;  /* 0x0000011004047824 */ /* 0x000fe200078e02ff */
[----:B-----5:R-:W-:Y:S01]  /*08d0*/  IADD3 R111, P2, P3, R7, UR20, R10 ;  /* 0x00000014076f7c10 */ /* 0x020fe2000fb5e00a */
[----:B------:R-:W-:Y:S01]  /*08e0*/  IMAD.U32 R11, RZ, RZ, UR11 ;  /* 0x0000000bff0b7e24 */ /* 0x000fe2000f8e00ff */
[----:B------:R-:W-:Y:S01]  /*08f0*/  SHF.R.U32.HI R7, RZ, 0x7, R19 ;  /* 0x00000007ff077819 */ /* 0x000fe20000011613 */
[----:B------:R-:W-:Y:S01]  /*0900*/  IMAD.U32 R10, RZ, RZ, UR5 ;  /* 0x00000005ff0a7e24 */ /* 0x000fe2000f8e00ff */
[----:B------:R-:W-:Y:S01]  /*0910*/  LOP3.LUT R101, R2, 0x37e, R5, 0x78, !PT ;  /* 0x0000037e02657812 */ /* 0x000fe200078e7805 */
[----:B------:R-:W-:Y:S01]  /*0920*/  IMAD.MOV.U32 R24, RZ, RZ, -0x800000 ;  /* 0xff800000ff187424 */ /* 0x000fe200078e00ff */
[----:B------:R-:W-:Y:S01]  /*0930*/  SGXT.U32 R2, R9, 0x5 ;  /* 0x000000050902781a */ /* 0x000fe20000000000 */
[----:B------:R-:W-:Y:S01]  /*0940*/  IMAD.U32 R9, RZ, RZ, UR11 ;  /* 0x0000000bff097e24 */ /* 0x000fe2000f8e00ff */
[----:B------:R-:W-:Y:S01]  /*0950*/  IADD3.X R13, PT, PT, R0, UR19, R13, P0, P1 ;  /* 0x00000013000d7c10 */ /* 0x000fe200087e240d */
[----:B------:R-:W-:Y:S01]  /*0960*/  IMAD.MOV.U32 R20, RZ, RZ, -0x800000 ;  /* 0xff800000ff147424 */ /* 0x000fe200078e00ff */
[----:B------:R-:W-:Y:S01]  /*0970*/  SGXT.U32 R0, R7, 0x2 ;  /* 0x000000020700781a */ /* 0x000fe20000000000 */
[----:B------:R-:W-:Y:S01]  /*0980*/  IMAD R2, R2, UR11, RZ ;  /* 0x0000000b02027c24 */ /* 0x000fe2000f8e02ff */
[----:B------:R-:W-:Y:S01]  /*0990*/  LEA R7, R8, UR8, 0x4 ;  /* 0x0000000808077c11 */ /* 0x000fe2000f8e20ff */
[----:B------:R-:W-:Y:S01]  /*09a0*/  IMAD.MOV.U32 R108, RZ, RZ, 0x3f800000 ;  /* 0x3f800000ff6c7424 */ /* 0x000fe200078e00ff */
[--C-:B------:R-:W-:Y:S01]  /*09b0*/  LOP3.LUT R4, R4, 0x30, R5.reuse, 0x78, !PT ;  /* 0x0000003004047812 */ /* 0x100fe200078e7805 */
[----:B---3--:R-:W-:Y:S01]  /*09c0*/  IMAD R8, R0, R15, RZ ;  /* 0x0000000f00087224 */ /* 0x008fe200078e02ff */
[----:B------:R-:W-:Y:S01]  /*09d0*/  LOP3.LUT R12, R12, 0x10, R5, 0x78, !PT ;  /* 0x000000100c0c7812 */ /* 0x000fe200078e7805 */
[----:B------:R-:W-:Y:S01]  /*09e0*/  IMAD R0, R9, 0x20, R2 ;  /* 0x0000002009007824 */ /* 0x000fe200078e0202 */
[----:B------:R-:W-:Y:S01]  /*09f0*/  LEA R124, P0, R2, R119, 0x1 ;  /* 0x00000077027c7211 */ /* 0x000fe200078008ff */
[----:B------:R-:W-:Y:S01]  /*0a00*/  IMAD.HI R5, R6, 0x2, RZ ;  /* 0x0000000206057827 */ /* 0x000fe200078e02ff */
[----:B------:R-:W-:-:S02]  /*0a10*/  CS2R R28, SRZ ;  /* 0x00000000001c7805 */ /* 0x000fc4000001ff00 */
[----:B------:R-:W-:Y:S02]  /*0a20*/  CS2R R30, SRZ ;  /* 0x00000000001e7805 */ /* 0x000fe4000001ff00 */
[C---:B------:R-:W-:Y:S01]  /*0a30*/  LEA R122, P1, R0.reuse, R119, 0x1 ;  /* 0x00000077007a7211 */ /* 0x040fe200078208ff */
[----:B------:R-:W-:Y:S01]  /*0a40*/  IMAD R6, R11, 0x20, R0 ;  /* 0x000000200b067824 */ /* 0x000fe200078e0200 */
[----:B------:R-:W-:Y:S01]  /*0a50*/  IADD3.X R11, PT, PT, R5, UR21, R10, P2, P3 ;  /* 0x00000015050b7c10 */ /* 0x000fe200097e640a */
[----:B------:R-:W-:Y:S01]  /*0a60*/  IMAD R9, R15, 0x4, R8 ;  /* 0x000000040f097824 */ /* 0x000fe200078e0208 */
[----:B------:R-:W-:Y:S01]  /*0a70*/  LEA.HI.X.SX32 R123, R0, R13, 0x1, P1 ;  /* 0x0000000d007b7211 */ /* 0x000fe200008f0eff */
[----:B------:R-:W-:Y:S01]  /*0a80*/  IMAD.IADD R5, R12, 0x1, R7 ;  /* 0x000000010c057824 */ /* 0x000fe200078e0207 */
[----:B------:R-:W-:Y:S01]  /*0a90*/  LEA R120, P2, R6, R119, 0x1 ;  /* 0x0000007706787211 */ /* 0x000fe200078408ff */
[----:B------:R-:W-:Y:S01]  /*0aa0*/  IMAD R7, R17, 0x20, R6 ;  /* 0x0000002011077824 */ /* 0x000fe200078e0206 */
[-C--:B------:R-:W-:Y:S01]  /*0ab0*/  LEA.HI.X.SX32 R125, R2, R13.reuse, 0x1, P0 ;  /* 0x0000000d027d7211 */ /* 0x080fe200000f0eff */
[----:B------:R-:W-:Y:S01]  /*0ac0*/  IMAD R10, R15, 0x4, R9 ;  /* 0x000000040f0a7824 */ /* 0x000fe200078e0209 */
[----:B------:R-:W-:Y:S01]  /*0ad0*/  LEA.HI.X.SX32 R121, R6, R13, 0x1, P2 ;  /* 0x0000000d06797211 */ /* 0x000fe200010f0eff */
[----:B------:R-:W-:Y:S01]  /*0ae0*/  UMOV UR6, URZ ;  /* 0x000000ff00067c82 */ /* 0x000fe20008000000 */
[----:B------:R-:W-:Y:S01]  /*0af0*/  LEA R118, P3, R7, R119, 0x1 ;  /* 0x0000007707767211 */ /* 0x000fe200078608ff */
[----:B------:R-:W-:Y:S01]  /*0b00*/  IMAD R0, R15, 0x4, R10 ;  /* 0x000000040f007824 */ /* 0x000fe200078e020a */
[----:B------:R-:W-:Y:S01]  /*0b10*/  LEA R116, P0, R8, R111, 0x1 ;  /* 0x0000006f08747211 */ /* 0x000fe200078008ff */
[----:B------:R-:W-:Y:S01]  /*0b20*/  UMOV UR7, URZ ;  /* 0x000000ff00077c82 */ /* 0x000fe20008000000 */
[----:B------:R-:W-:Y:S01]  /*0b30*/  LEA.HI.X.SX32 R119, R7, R13, 0x1, P3 ;  /* 0x0000000d07777211 */ /* 0x000fe200018f0eff */
[----:B------:R-:W0:Y:S01]  /*0b40*/  LDCU UR10, c[0x0][0x3a8] ;  /* 0x00007500ff0a77ac */ /* 0x000e220008000800 */
[----:B------:R-:W-:-:S02]  /*0b50*/  LEA R110, P3, R0, R111, 0x1 ;  /* 0x0000006f006e7211 */ /* 0x000fc400078608ff */
[CC--:B------:R-:W-:Y:S01]  /*0b60*/  LEA R114, P1, R9.reuse, R111.reuse, 0x1 ;  /* 0x0000006f09727211 */ /* 0x0c0fe200078208ff */
[----:B------:R-:W-:Y:S01]  /*0b70*/  UMOV UR4, URZ ;  /* 0x000000ff00047c82 */ /* 0x000fe20008000000 */
[----:B------:R-:W-:Y:S01]  /*0b80*/  LEA R112, P2, R10, R111, 0x1 ;  /* 0x0000006f0a707211 */ /* 0x000fe200078408ff */
[----:B------:R-:W-:Y:S01]  /*0b90*/  UMOV UR5, URZ ;  /* 0x000000ff00057c82 */ /* 0x000fe20008000000 */
[-C--:B------:R-:W-:Y:S02]  /*0ba0*/  LEA.HI.X.SX32 R111, R0, R11.reuse, 0x1, P3 ;  /* 0x0000000b006f7211 */ /* 0x080fe400018f0eff */
[-C--:B------:R-:W-:Y:S02]  /*0bb0*/  LEA.HI.X.SX32 R117, R8, R11.reuse, 0x1, P0 ;  /* 0x0000000b08757211 */ /* 0x080fe400000f0eff */
[-C--:B------:R-:W-:Y:S02]  /*0bc0*/  LEA.HI.X.SX32 R115, R9, R11.reuse, 0x1, P1 ;  /* 0x0000000b09737211 */ /* 0x080fe400008f0eff */
[----:B------:R-:W-:-:S02]  /*0bd0*/  LEA.HI.X.SX32 R113, R10, R11, 0x1, P2 ;  /* 0x0000000b0a717211 */ /* 0x000fc400010f0eff */
[----:B------:R-:W-:Y:S02]  /*0be0*/  LOP3.LUT R2, R4, 0x40, RZ, 0x3c, !PT ;  /* 0x0000004004027812 */ /* 0x000fe400078e3cff */
[----:B------:R-:W-:-:S07]  /*0bf0*/  LOP3.LUT R0, R103, 0x40, RZ, 0x3c, !PT ;  /* 0x0000004067007812 */ /* 0x000fce00078e3cff */
.L_x_1:
[----:B------:R-:W-:Y:S01]  /*0c00*/  IMAD.U32 R7, RZ, RZ, UR4 ;  /* 0x00000004ff077e24 */ /* 0x000fe2000f8e00ff */
[----:B------:R-:W2:Y:S01]  /*0c10*/  LDL R16, [R1] ;  /* 0x0000000001107983 */ /* 0x000ea20000100800 */
[----:B------:R-:W-:Y:S02]  /*0c20*/  IMAD.U32 R9, RZ, RZ, UR4 ;  /* 0x00000004ff097e24 */ /* 0x000fe4000f8e00ff */
[----:B------:R-:W-:Y:S02]  /*0c30*/  IMAD.U32 R11, RZ, RZ, UR4 ;  /* 0x00000004ff0b7e24 */ /* 0x000fe4000f8e00ff */
[----:B------:R-:W-:Y:S02]  /*0c40*/  IMAD.U32 R13, RZ, RZ, UR4 ;  /* 0x00000004ff0d7e24 */ /* 0x000fe4000f8e00ff */
[----:B------:R-:W-:-:S04]  /*0c50*/  IMAD.WIDE R6, R7, 0x2, R124 ;  /* 0x0000000207067825 */ /* 0x000fc800078e027c */
[----:B------:R-:W-:Y:S02]  /*0c60*/  IMAD.WIDE R8, R9, 0x2, R122 ;  /* 0x0000000209087825 */ /* 0x000fe400078e027a */
[----:B------:R1:W3:Y:S02]  /*0c70*/  LDG.E.U16 R6, desc[UR14][R6.64] ;  /* 0x0000000e06067981 */ /* 0x0002e4000c1e1500 */
[----:B------:R-:W-:Y:S02]  /*0c80*/  IMAD.WIDE R10, R11, 0x2, R120 ;  /* 0x000000020b0a7825 */ /* 0x000fe400078e0278 */
[----:B------:R-:W4:Y:S02]  /*0c90*/  LDG.E.U16 R8, desc[UR14][R8.64] ;  /* 0x0000000e08087981 */ /* 0x000f24000c1e1500 */
[----:B------:R-:W-:Y:S02]  /*0ca0*/  IMAD.WIDE R12, R13, 0x2, R118 ;  /* 0x000000020d0c7825 */ /* 0x000fe400078e0276 */
[----:B------:R-:W5:Y:S04]  /*0cb0*/  LDG.E.U16 R10, desc[UR14][R10.64] ;  /* 0x0000000e0a0a7981 */ /* 0x000f68000c1e1500 */
[----:B------:R0:W2:Y:S01]  /*0cc0*/  LDG.E.U16 R12, desc[UR14][R12.64] ;  /* 0x0000000e0c0c7981 */ /* 0x0000a2000c1e1500 */
[----:B------:R-:W-:Y:S06]  /*0cd0*/  BAR.SYNC.DEFER_BLOCKING 0x0 ;  /* 0x0000000000007b1d */ /* 0x000fec0000010000 */
[----:B------:R-:W0:Y:S01]  /*0ce0*/  S2R R0, SR_TID.X ;  /* 0x0000000000007919 */ /* 0x000e220000002100 */
[----:B------:R-:W-:-:S02]  /*0cf0*/  LOP3.LUT R14, R3, 0x8, RZ, 0xfc, !PT ;  /* 0x00000008030e7812 */ /* 0x000fc400078efcff */
[----:B0-----:R-:W-:-:S04]  /*0d00*/  LOP3.LUT R0, R0, 0x3, RZ, 0xc0, !PT ;  /* 0x0000000300007812 */ /* 0x001fc800078ec0ff */
[----:B------:R-:W-:-:S04]  /*0d10*/  LEA R0, P0, R0, UR6, 0x1 ;  /* 0x0000000600007c11 */ /* 0x000fc8000f8008ff */
[C---:B------:R-:W-:Y:S02]  /*0d20*/  LOP3.LUT R2, R0.reuse, 0x71, RZ, 0xfc, !PT ;  /* 0x0000007100027812 */ /* 0x040fe400078efcff */
[----:B------:R-:W-:Y:S01]  /*0d30*/  LOP3.LUT R15, R0, 0x70, RZ, 0xfc, !PT ;  /* 0x00000070000f7812 */ /* 0x000fe200078efcff */
[----:B------:R-:W-:Y:S01]  /*0d40*/  IMAD.X R21, RZ, RZ, UR7, P0 ;  /* 0x00000007ff157e24 */ /* 0x000fe200080e06ff */
[CC--:B------:R-:W-:Y:S02]  /*0d50*/  ISETP.GT.U32.AND P3, PT, R2.reuse, R14.reuse, PT ;  /* 0x0000000e0200720c */ /* 0x0c0fe40003f64070 */
[-C--:B------:R-:W-:Y:S02]  /*0d60*/  ISETP.GT.U32.AND P5, PT, R2, R3.reuse, PT ;  /* 0x000000030200720c */ /* 0x080fe40003fa4070 */
[C---:B------:R-:W-:Y:S02]  /*0d70*/  ISETP.GT.U32.AND P4, PT, R15.reuse, R3, PT ;  /* 0x000000030f00720c */ /* 0x040fe40003f84070 */
[----:B------:R-:W-:-:S02]  /*0d80*/  ISETP.GT.U32.AND P1, PT, R15, R14, PT ;  /* 0x0000000e0f00720c */ /* 0x000fc40003f24070 */
[----:B------:R-:W-:Y:S02]  /*0d90*/  LOP3.LUT R2, R0, 0x79, RZ, 0xfc, !PT ;  /* 0x0000007900027812 */ /* 0x000fe400078efcff */
[C---:B------:R-:W-:Y:S02]  /*0da0*/  ISETP.GT.U32.AND.EX P4, PT, R21.reuse, RZ, PT, P4 ;  /* 0x000000ff1500720c */ /* 0x040fe40003f84140 */
[C---:B------:R-:W-:Y:S02]  /*0db0*/  ISETP.GT.U32.AND P6, PT, R2.reuse, R3, PT ;  /* 0x000000030200720c */ /* 0x040fe40003fc4070 */
[----:B------:R-:W-:Y:S02]  /*0dc0*/  ISETP.GT.U32.AND P2, PT, R2, R14, PT ;  /* 0x0000000e0200720c */ /* 0x000fe40003f44070 */
[C---:B------:R-:W-:Y:S02]  /*0dd0*/  ISETP.GT.U32.AND.EX P1, PT, R21.reuse, RZ, PT, P1 ;  /* 0x000000ff1500720c */ /* 0x040fe40003f24110 */
[----:B------:R-:W-:-:S02]  /*0de0*/  ISETP.GT.U32.AND.EX P3, PT, R21, RZ, PT, P3 ;  /* 0x000000ff1500720c */ /* 0x000fc40003f64130 */
[C---:B-1----:R-:W-:Y:S02]  /*0df0*/  LOP3.LUT R7, R0.reuse, 0x78, RZ, 0xfc, !PT ;  /* 0x0000007800077812 */ /* 0x042fe400078efcff */
[----:B------:R-:W-:Y:S02]  /*0e00*/  LOP3.LUT R2, R0, 0x60, RZ, 0xfc, !PT ;  /* 0x0000006000027812 */ /* 0x000fe400078efcff */
[----:B------:R-:W-:Y:S02]  /*0e10*/  SEL R13, RZ, 0x7fff8, !P4 ;  /* 0x0007fff8ff0d7807 */ /* 0x000fe40006000000 */
[----:B------:R-:W-:Y:S02]  /*0e20*/  SEL R56, RZ, 0x1fffe, !P1 ;  /* 0x0001fffeff387807 */ /* 0x000fe40004800000 */
[----:B------:R-:W-:Y:S02]  /*0e30*/  SEL R41, RZ, 0x1, !P3 ;  /* 0x00000001ff297807 */ /* 0x000fe40005800000 */
[----:B------:R-:W-:-:S02]  /*0e40*/  ISETP.GT.U32.AND P0, PT, R7, R3, PT ;  /* 0x000000030700720c */ /* 0x000fc40003f04070 */
[-C--:B------:R-:W-:Y:S02]  /*0e50*/  ISETP.GT.U32.AND P4, PT, R7, R14.reuse, PT ;  /* 0x0000000e0700720c */ /* 0x080fe40003f84070 */
[C---:B------:R-:W-:Y:S02]  /*0e60*/  ISETP.GT.U32.AND P1, PT, R2.reuse, R3, PT ;  /* 0x000000030200720c */ /* 0x040fe40003f24070 */
[C---:B------:R-:W-:Y:S02]  /*0e70*/  ISETP.GT.U32.AND.EX P6, PT, R21.reuse, RZ, PT, P6 ;  /* 0x000000ff1500720c */ /* 0x040fe40003fc4160 */
[----:B------:R-:W-:Y:S02]  /*0e80*/  ISETP.GT.U32.AND P3, PT, R2, R14, PT ;  /* 0x0000000e0200720c */ /* 0x000fe40003f64070 */
[----:B------:R-:W-:Y:S02]  /*0e90*/  LOP3.LUT R7, R0, 0x61, RZ, 0xfc, !PT ;  /* 0x0000006100077812 */ /* 0x000fe400078efcff */
[----:B------:R-:W-:-:S02]  /*0ea0*/  ISETP.GT.U32.AND.EX P5, PT, R21, RZ, PT, P5 ;  /* 0x000000ff1500720c */ /* 0x000fc40003fa4150 */
[----:B------:R-:W-:Y:S02]  /*0eb0*/  SEL R2, RZ, 0x4, !P6 ;  /* 0x00000004ff027807 */ /* 0x000fe40007000000 */
[C---:B------:R-:W-:Y:S02]  /*0ec0*/  ISETP.GT.U32.AND.EX P0, PT, R21.reuse, RZ, PT, P0 ;  /* 0x000000ff1500720c */ /* 0x040fe40003f04100 */
[C---:B------:R-:W-:Y:S02]  /*0ed0*/  ISETP.GT.U32.AND.EX P4, PT, R21.reuse, RZ, PT, P4 ;  /* 0x000000ff1500720c */ /* 0x040fe40003f84140 */
[C---:B------:R-:W-:Y:S02]  /*0ee0*/  ISETP.GT.U32.AND.EX P1, PT, R21.reuse, RZ, PT, P1 ;  /* 0x000000ff1500720c */ /* 0x040fe40003f24110 */
[----:B------:R-:W-:Y:S02]  /*0ef0*/  ISETP.GT.U32.AND.EX P3, PT, R21, RZ, PT, P3 ;  /* 0x000000ff1500720c */ /* 0x000fe40003f64130 */
[----:B------:R-:W-:-:S02]  /*0f00*/  ISETP.GT.U32.AND P6, PT, R7, R14, PT ;  /* 0x0000000e0700720c */ /* 0x000fc40003fc4070 */
[----:B------:R-:W-:Y:S02]  /*0f10*/  LOP3.LUT R9, R0, 0x68, RZ, 0xfc, !PT ;  /* 0x0000006800097812 */ /* 0x000fe400078efcff */
[----:B------:R-:W-:Y:S02]  /*0f20*/  SEL R54, RZ, 0x1fffe, !P4 ;  /* 0x0001fffeff367807 */ /* 0x000fe40006000000 */
[----:B------:R-:W-:Y:S02]  /*0f30*/  SEL R15, RZ, 0x7fff8, !P1 ;  /* 0x0007fff8ff0f7807 */ /* 0x000fe40004800000 */
[----:B------:R-:W-:Y:S02]  /*0f40*/  SEL R52, RZ, 0x1fffe, !P3 ;  /* 0x0001fffeff347807 */ /* 0x000fe40005800000 */
[----:B------:R-:W-:Y:S02]  /*0f50*/  ISETP.GT.U32.AND P1, PT, R9, R3, PT ;  /* 0x000000030900720c */ /* 0x000fe40003f24070 */
[----:B------:R-:W-:-:S02]  /*0f60*/  ISETP.GT.U32.AND.EX P6, PT, R21, RZ, PT, P6 ;  /* 0x000000ff1500720c */ /* 0x000fc40003fc4160 */
[----:B------:R-:W-:Y:S02]  /*0f70*/  ISETP.GT.U32.AND P3, PT, R9, R14, PT ;  /* 0x0000000e0900720c */ /* 0x000fe40003f64070 */
[----:B------:R-:W-:Y:S02]  /*0f80*/  SEL R39, RZ, 0x1, !P6 ;  /* 0x00000001ff277807 */ /* 0x000fe40007000000 */
[----:B------:R-:W-:Y:S02]  /*0f90*/  IADD3 R40, P6, PT, R0, 0x8, RZ ;  /* 0x0000000800287810 */ /* 0x000fe40007fde0ff */
[----:B------:R-:W-:-:S03]  /*0fa0*/  ISETP.GT.U32.AND.EX P3, PT, R21, RZ, PT, P3 ;  /* 0x000000ff1500720c */ /* 0x000fc60003f64130 */
[--C-:B------:R-:W-:Y:S01]  /*0fb0*/  IMAD.X R107, RZ, RZ, R21.reuse, P6 ;  /* 0x000000ffff6b7224 */ /* 0x100fe200030e0615 */
[----:B------:R-:W-:Y:S02]  /*0fc0*/  IADD3 R22, P6, PT, R0, 0x11, RZ ;  /* 0x0000001100167810 */ /* 0x000fe40007fde0ff */
[----:B------:R-:W-:Y:S02]  /*0fd0*/  ISETP.GT.U32.AND.EX P1, PT, R21, RZ, PT, P1 ;  /* 0x000000ff1500720c */ /* 0x000fe40003f24110 */
[----:B------:R-:W-:Y:S01]  /*0fe0*/  SEL R42, RZ, 0x1fffe, !P3 ;  /* 0x0001fffeff2a7807 */ /* 0x000fe20005800000 */
[----:B------:R-:W-:Y:S01]  /*0ff0*/  IMAD.X R36, RZ, RZ, R21, P6 ;  /* 0x000000ffff247224 */ /* 0x000fe200030e0615 */
[----:B------:R-:W-:-:S04]  /*1000*/  ISETP.GT.U32.AND P3, PT, R22, R3, PT ;  /* 0x000000031600720c */ /* 0x000fc80003f64070 */
[----:B------:R-:W-:Y:S02]  /*1010*/  ISETP.GT.U32.AND.EX P3, PT, R36, RZ, PT, P3 ;  /* 0x000000ff2400720c */ /* 0x000fe40003f64130 */
[----:B------:R-:W-:Y:S01]  /*1020*/  ISETP.GT.U32.AND.EX P2, PT, R21, RZ, PT, P2 ;  /* 0x000000ff1500720c */ /* 0x000fe20003f44120 */
[----:B------:R-:W-:Y:S02]  /*1030*/  IMAD.IADD R41, R41, 0x1, R56 ;  /* 0x0000000129297824 */ /* 0x000fe400078e0238 */
[----:B------:R-:W-:-:S03]  /*1040*/  IMAD.IADD R39, R39, 0x1, R52 ;  /* 0x0000000127277824 */ /* 0x000fc600078e0234 */
[----:B------:R-:W-:Y:S02]  /*1050*/  LOP3.LUT R41, R41, 0x3, RZ, 0xc0, !PT ;  /* 0x0000000329297812 */ /* 0x000fe400078ec0ff */
[----:B------:R-:W-:Y:S01]  /*1060*/  LOP3.LUT R39, R39, 0x3, RZ, 0xc0, !PT ;  /* 0x0000000327277812 */ /* 0x000fe200078ec0ff */
[----:B---3--:R-:W-:Y:S04]  /*1070*/  STS.U16 [R101+UR8+0x2000], R6 ;  /* 0x0020000665007988 */ /* 0x008fe80008000408 */
[----:B----4-:R0:W-:Y:S04]  /*1080*/  STS.U16 [R101+UR8+0x2400], R8 ;  /* 0x0024000865007988 */ /* 0x0101e80008000408 */
[----:B-----5:R-:W-:Y:S04]  /*1090*/  STS.U16 [R101+UR8+0x2800], R10 ;  /* 0x0028000a65007988 */ /* 0x020fe80008000408 */
[----:B--2---:R1:W-:Y:S01]  /*10a0*/  STS.U16 [R101+UR8+0x2c00], R12 ;  /* 0x002c000c65007988 */ /* 0x0043e20008000408 */
[----:B------:R-:W-:Y:S06]  /*10b0*/  BAR.SYNC.DEFER_BLOCKING 0x0 ;  /* 0x0000000000007b1d */ /* 0x000fec0000010000 */
[----:B------:R-:W-:Y:S04]  /*10c0*/  LDSM.16.MT88.4 R16, [R16] ;  /* 0x000000001010783b */ /* 0x000fe80000004200 */
[----:B------:R-:W2:Y:S01]  /*10d0*/  LDSM.16.M88.4 R44, [R5+0x2200] ;  /* 0x00220000052c783b */ /* 0x000ea20000000200 */
[----:B0-----:R-:W-:-:S02]  /*10e0*/  LOP3.LUT R8, R0, 0x69, RZ, 0xfc, !PT ;  /* 0x0000006900087812 */ /* 0x001fc400078efcff */
[----:B------:R-:W-:Y:S01]  /*10f0*/  SEL R6, RZ, 0x4, !P5 ;  /* 0x00000004ff067807 */ /* 0x000fe20006800000 */
[----:B------:R-:W0:Y:S01]  /*1100*/  LDSM.16.M88.4 R72, [R5+0x2400] ;  /* 0x002400000548783b */ /* 0x000e220000000200 */
[-C--:B------:R-:W-:Y:S02]  /*1110*/  ISETP.GT.U32.AND P5, PT, R7, R3.reuse, PT ;  /* 0x000000030700720c */ /* 0x080fe40003fa4070 */
[----:B------:R-:W-:Y:S01]  /*1120*/  SEL R7, RZ, 0x7fff8, !P0 ;  /* 0x0007fff8ff077807 */ /* 0x000fe20004000000 */
[----:B------:R-:W3:Y:S01]  /*1130*/  LDSM.16.M88.4 R76, [R5+0x2600] ;  /* 0x00260000054c783b */ /* 0x000ee20000000200 */
[C---:B------:R-:W-:Y:S02]  /*1140*/  ISETP.GT.U32.AND P0, PT, R8.reuse, R3, PT ;  /* 0x000000030800720c */ /* 0x040fe40003f04070 */
[----:B------:R-:W-:Y:S01]  /*1150*/  ISETP.GT.U32.AND P4, PT, R8, R14, PT ;  /* 0x0000000e0800720c */ /* 0x000fe20003f84070 */
[----:B------:R-:W4:Y:S01]  /*1160*/  LDSM.16.M88.4 R60, [R5+0x2800] ;  /* 0x00280000053c783b */ /* 0x000f220000000200 */
[----:B------:R-:W-:-:S02]  /*1170*/  ISETP.GT.U32.AND.EX P5, PT, R21, RZ, PT, P5 ;  /* 0x000000ff1500720c */ /* 0x000fc40003fa4150 */
[C---:B------:R-:W-:Y:S01]  /*1180*/  ISETP.GT.U32.AND.EX P0, PT, R21.reuse, RZ, PT, P0 ;  /* 0x000000ff1500720c */ /* 0x040fe20003f04100 */
[----:B------:R-:W5:Y:S01]  /*1190*/  LDSM.16.M88.4 R68, [R5+0x2a00] ;  /* 0x002a00000544783b */ /* 0x000f620000000200 */
[----:B------:R-:W-:Y:S02]  /*11a0*/  SEL R26, RZ, 0x4, !P5 ;  /* 0x00000004ff1a7807 */ /* 0x000fe40006800000 */
[----:B------:R-:W-:Y:S01]  /*11b0*/  ISETP.GT.U32.AND.EX P4, PT, R21, RZ, PT, P4 ;  /* 0x000000ff1500720c */ /* 0x000fe20003f84140 */
[----:B------:R-:W-:Y:S01]  /*11c0*/  LDSM.16.M88.4 R84, [R5+0x2e00] ;  /* 0x002e00000554783b */ /* 0x000fe20000000200 */
[----:B------:R-:W-:Y:S02]  /*11d0*/  IADD3 R23, P5, PT, R0, 0x10, RZ ;  /* 0x0000001000177810 */ /* 0x000fe40007fbe0ff */
[----:B-1----:R-:W-:Y:S02]  /*11e0*/  SEL R12, RZ, 0x4, !P0 ;  /* 0x00000004ff0c7807 */ /* 0x002fe40004000000 */
[----:B------:R-:W-:Y:S01]  /*11f0*/  SEL R25, RZ, 0x1, !P4 ;  /* 0x00000001ff197807 */ /* 0x000fe20006000000 */
[----:B--2---:R-:W-:Y:S01]  /*1200*/  HMMA.16816.F32.BF16 R8, R16, R44, RZ ;  /* 0x0000002c1008723c */ /* 0x004fe200000418ff */
[----:B------:R-:W-:-:S07]  /*1210*/  ISETP.GT.U32.AND P0, PT, R23, R3, PT ;  /* 0x000000031700720c */ /* 0x000fce0003f04070 */
[----:B------:R-:W-:Y:S01]  /*1220*/  HMMA.16816.F32.BF16 R44, R16, R46, RZ ;  /* 0x0000002e102c723c */ /* 0x000fe200000418ff */
[-C--:B------:R-:W-:Y:S01]  /*1230*/  ISETP.GT.U32.AND P4, PT, R23, R14.reuse, PT ;  /* 0x0000000e1700720c */ /* 0x080fe20003f84070 */
[--C-:B------:R-:W-:Y:S01]  /*1240*/  IMAD.X R37, RZ, RZ, R21.reuse, P5 ;  /* 0x000000ffff257224 */ /* 0x100fe200028e0615 */
[----:B------:R-:W-:Y:S02]  /*1250*/  SEL R23, RZ, 0x7fff8, !P1 ;  /* 0x0007fff8ff177807 */ /* 0x000fe40004800000 */
[----:B------:R-:W-:Y:S02]  /*1260*/  ISETP.GT.U32.AND P1, PT, R22, R14, PT ;  /* 0x0000000e1600720c */ /* 0x000fe40003f24070 */
[----:B------:R-:W-:Y:S02]  /*1270*/  IADD3 R22, P5, PT, R0, 0x18, RZ ;  /* 0x0000001800167810 */ /* 0x000fe40007fbe0ff */
[----:B------:R-:W-:Y:S02]  /*1280*/  ISETP.GT.U32.AND.EX P0, PT, R37, RZ, PT, P0 ;  /* 0x000000ff2500720c */ /* 0x000fe40003f04100 */
[----:B------:R-:W-:Y:S01]  /*1290*/  FMUL R9, R9, UR10 ;  /* 0x0000000a09097c20 */ /* 0x000fe20008400000 */
[----:B------:R-:W-:Y:S01]  /*12a0*/  FMUL R8, R8, UR10 ;  /* 0x0000000a08087c20 */ /* 0x000fe20008400000 */
[----:B------:R-:W-:Y:S01]  /*12b0*/  FMUL R10, R10, UR10 ;  /* 0x0000000a0a0a7c20 */ /* 0x000fe20008400000 */
[----:B------:R-:W-:Y:S01]  /*12c0*/  ISETP.GT.U32.AND.EX P4, PT, R37, RZ, PT, P4 ;  /* 0x000000ff2500720c */ /* 0x000fe20003f84140 */
[----:B------:R-:W-:Y:S01]  /*12d0*/  FMUL R11, R11, UR10 ;  /* 0x0000000a0b0b7c20 */ /* 0x000fe20008400000 */
[----:B------:R-:W-:Y:S01]  /*12e0*/  IMAD.X R38, RZ, RZ, R21, P5 ;  /* 0x000000ffff267224 */ /* 0x000fe200028e0615 */
[----:B------:R-:W-:-:S02]  /*12f0*/  ISETP.GT.U32.AND P6, PT, R22, R3, PT ;  /* 0x000000031600720c */ /* 0x000fc40003fc4070 */
[----:B------:R-:W-:Y:S02]  /*1300*/  ISETP.GT.U32.AND.EX P1, PT, R36, RZ, PT, P1 ;  /* 0x000000ff2400720c */ /* 0x000fe40003f24110 */
[----:B------:R-:W-:Y:S02]  /*1310*/  FSEL R37, R9, -INF , !P3 ;  /* 0xff80000009257808 */ /* 0x000fe40005800000 */
[----:B------:R-:W-:Y:S02]  /*1320*/  FSEL R27, R8, -INF , !P0 ;  /* 0xff800000081b7808 */ /* 0x000fe40004000000 */
[----:B------:R-:W-:Y:S01]  /*1330*/  IADD3 R9, P3, PT, R0, 0x19, RZ ;  /* 0x0000001900097810 */ /* 0x000fe20007f7e0ff */
[----:B------:R-:W-:Y:S01]  /*1340*/  FMUL R36, R44, UR10 ;  /* 0x0000000a2c247c20 */ /* 0x000fe20008400000 */
[----:B------:R-:W-:Y:S02]  /*1350*/  ISETP.GT.U32.AND P0, PT, R22, R14, PT ;  /* 0x0000000e1600720c */ /* 0x000fe40003f04070 */
[----:B------:R-:W-:-:S02]  /*1360*/  FSEL R22, R10, -INF , !P4 ;  /* 0xff8000000a167808 */ /* 0x000fc40006000000 */
[----:B------:R-:W-:Y:S02]  /*1370*/  ISETP.GT.U32.AND.EX P6, PT, R38, RZ, PT, P6 ;  /* 0x000000ff2600720c */ /* 0x000fe40003fc4160 */
[----:B------:R-:W-:Y:S02]  /*1380*/  FSEL R10, R11, -INF , !P1 ;  /* 0xff8000000b0a7808 */ /* 0x000fe40004800000 */
[----:B------:R-:W-:Y:S02]  /*1390*/  IADD3 R8, P5, PT, R0, 0x20, RZ ;  /* 0x0000002000087810 */ /* 0x000fe40007fbe0ff */
[C---:B------:R-:W-:Y:S02]  /*13a0*/  ISETP.GT.U32.AND P4, PT, R9.reuse, R3, PT ;  /* 0x000000030900720c */ /* 0x040fe40003f84070 */
[----:B------:R-:W-:Y:S01]  /*13b0*/  ISETP.GT.U32.AND P1, PT, R9, R14, PT ;  /* 0x0000000e0900720c */ /* 0x000fe20003f24070 */
[----:B------:R-:W-:Y:S01]  /*13c0*/  IMAD.X R9, RZ, RZ, R21, P3 ;  /* 0x000000ffff097224 */ /* 0x000fe200018e0615 */
[----:B------:R-:W-:-:S02]  /*13d0*/  FSEL R36, R36, -INF , !P6 ;  /* 0xff80000024247808 */ /* 0x000fc40007000000 */
[C---:B------:R-:W-:Y:S02]  /*13e0*/  ISETP.GT.U32.AND P3, PT, R8.reuse, R3, PT ;  /* 0x000000030800720c */ /* 0x040fe40003f64070 */
[----:B------:R-:W-:Y:S01]  /*13f0*/  ISETP.GT.U32.AND P6, PT, R8, R14, PT ;  /* 0x0000000e0800720c */ /* 0x000fe20003fc4070 */
[----:B------:R-:W-:Y:S01]  /*1400*/  FMUL R8, R46, UR10 ;  /* 0x0000000a2e087c20 */ /* 0x000fe20008400000 */
[----:B------:R-:W-:Y:S01]  /*1410*/  ISETP.GT.U32.AND.EX P0, PT, R38, RZ, PT, P0 ;  /* 0x000000ff2600720c */ /* 0x000fe20003f04100 */
[----:B------:R-:W-:Y:S01]  /*1420*/  FMUL R38, R45, UR10 ;  /* 0x0000000a2d267c20 */ /* 0x000fe20008400000 */
[----:B------:R-:W-:Y:S01]  /*1430*/  ISETP.GT.U32.AND.EX P4, PT, R9, RZ, PT, P4 ;  /* 0x000000ff0900720c */ /* 0x000fe20003f84140 */
[----:B------:R-:W-:Y:S01]  /*1440*/  FMUL R11, R47, UR10 ;  /* 0x0000000a2f0b7c20 */ /* 0x000fe20008400000 */
[----:B------:R-:W-:Y:S02]  /*1450*/  ISETP.GT.U32.AND.EX P1, PT, R9, RZ, PT, P1 ;  /* 0x000000ff0900720c */ /* 0x000fe40003f24110 */
[----:B------:R-:W-:-:S02]  /*1460*/  FSEL R38, R38, -INF , !P4 ;  /* 0xff80000026267808 */ /* 0x000fc40006000000 */
[----:B------:R-:W-:Y:S02]  /*1470*/  FSEL R8, R8, -INF , !P0 ;  /* 0xff80000008087808 */ /* 0x000fe40004000000 */
[C---:B------:R-:W-:Y:S02]  /*1480*/  IADD3 R43, P4, PT, R0.reuse, 0x21, RZ ;  /* 0x00000021002b7810 */ /* 0x040fe40007f9e0ff */
[----:B------:R-:W-:Y:S01]  /*1490*/  IADD3 R9, P0, PT, R0, 0x28, RZ ;  /* 0x0000002800097810 */ /* 0x000fe20007f1e0ff */
[--C-:B------:R-:W-:Y:S01]  /*14a0*/  IMAD.X R45, RZ, RZ, R21.reuse, P5 ;  /* 0x000000ffff2d7224 */ /* 0x100fe200028e0615 */
[----:B------:R-:W-:Y:S01]  /*14b0*/  FSEL R11, R11, -INF , !P1 ;  /* 0xff8000000b0b7808 */ /* 0x000fe20004800000 */
[----:B0-----:R-:W-:Y:S01]  /*14c0*/  HMMA.16816.F32.BF16 R48, R16, R72, RZ ;  /* 0x000000481030723c */ /* 0x001fe200000418ff */
[CC--:B------:R-:W-:Y:S01]  /*14d0*/  ISETP.GT.U32.AND P1, PT, R43.reuse, R3.reuse, PT ;  /* 0x000000032b00720c */ /* 0x0c0fe20003f24070 */
[--C-:B------:R-:W-:Y:S01]  /*14e0*/  IMAD.X R44, RZ, RZ, R21.reuse, P4 ;  /* 0x000000ffff2c7224 */ /* 0x100fe200020e0615 */
[----:B------:R-:W-:Y:S01]  /*14f0*/  ISETP.GT.U32.AND P5, PT, R43, R14, PT ;  /* 0x0000000e2b00720c */ /* 0x000fe20003fa4070 */
[----:B------:R-:W-:Y:S01]  /*1500*/  IMAD.X R43, RZ, RZ, R21, P0 ;  /* 0x000000ffff2b7224 */ /* 0x000fe200000e0615 */
[----:B------:R-:W-:-:S02]  /*1510*/  ISETP.GT.U32.AND P4, PT, R9, R3, PT ;  /* 0x000000030900720c */ /* 0x000fc40003f84070 */
[----:B------:R-:W-:Y:S02]  /*1520*/  ISETP.GT.U32.AND P0, PT, R9, R14, PT ;  /* 0x0000000e0900720c */ /* 0x000fe40003f04070 */
[----:B------:R-:W-:Y:S01]  /*1530*/  SEL R9, RZ, 0x1, !P2 ;  /* 0x00000001ff097807 */ /* 0x000fe20005000000 */
[C---:B------:R-:W-:Y:S04]  /*1540*/  HMMA.16816.F32.BF16 R72, R16.reuse, R74, RZ ;  /* 0x0000004a1048723c */ /* 0x040fe800000418ff */
[----:B------:R-:W-:Y:S01]  /*1550*/  IMAD.IADD R9, R9, 0x1, R54 ;  /* 0x0000000109097824 */ /* 0x000fe200078e0236 */
[C---:B------:R-:W-:Y:S01]  /*1560*/  ISETP.GT.U32.AND.EX P1, PT, R44.reuse, RZ, PT, P1 ;  /* 0x000000ff2c00720c */ /* 0x040fe20003f24110 */
[----:B------:R-:W-:Y:S01]  /*1570*/  IMAD.IADD R25, R25, 0x1, R42 ;  /* 0x0000000119197824 */ /* 0x000fe200078e022a */
[----:B------:R-:W-:Y:S01]  /*1580*/  ISETP.GT.U32.AND.EX P5, PT, R44, RZ, PT, P5 ;  /* 0x000000ff2c00720c */ /* 0x000fe20003fa4150 */
[----:B---3--:R-:W-:Y:S01]  /*1590*/  HMMA.16816.F32.BF16 R80, R16, R76, RZ ;  /* 0x0000004c1050723c */ /* 0x008fe200000418ff */
[----:B------:R-:W-:Y:S01]  /*15a0*/  LOP3.LUT R9, R9, 0x3, RZ, 0xc0, !PT ;  /* 0x0000000309097812 */ /* 0x000fe200078ec0ff */
[----:B------:R-:W0:Y:S01]  /*15b0*/  LDSM.16.M88.4 R52, [R5+0x2000] ;  /* 0x002000000534783b */ /* 0x000e220000000200 */
[----:B------:R-:W-:-:S02]  /*15c0*/  ISETP.GT.U32.AND.EX P6, PT, R45, RZ, PT, P6 ;  /* 0x000000ff2d00720c */ /* 0x000fc40003fc4160 */
[----:B------:R-:W-:Y:S01]  /*15d0*/  IADD3 R44, PT, PT, R9, R7, R2 ;  /* 0x00000007092c7210 */ /* 0x000fe20007ffe002 */
[----:B------:R-:W-:Y:S01]  /*15e0*/  FMUL R7, R50, UR10 ;  /* 0x0000000a32077c20 */ /* 0x000fe20008400000 */
[----:B------:R-:W-:-:S04]  /*15f0*/  IADD3 R13, PT, PT, R41, R13, R6 ;  /* 0x0000000d290d7210 */ /* 0x000fc80007ffe006 */
[----:B------:R-:W-:Y:S02]  /*1600*/  FSEL R7, R7, -INF , !P6 ;  /* 0xff80000007077808 */ /* 0x000fe40007000000 */
[----:B------:R-:W-:Y:S01]  /*1610*/  IADD3 R41, P6, PT, R0, 0x29, RZ ;  /* 0x0000002900297810 */ /* 0x000fe20007fde0ff */
[----:B------:R-:W-:Y:S01]  /*1620*/  FMUL R74, R74, UR10 ;  /* 0x0000000a4a4a7c20 */ /* 0x000fe20008400000 */
[----:B------:R-:W-:Y:S01]  /*1630*/  IADD3 R15, PT, PT, R39, R15, R26 ;  /* 0x0000000f270f7210 */ /* 0x000fe20007ffe01a */
[----:B------:R-:W-:Y:S01]  /*1640*/  FMUL R39, R72, UR10 ;  /* 0x0000000a48277c20 */ /* 0x000fe20008400000 */
[----:B------:R-:W-:Y:S01]  /*1650*/  ISETP.GT.U32.AND.EX P3, PT, R45, RZ, PT, P3 ;  /* 0x000000ff2d00720c */ /* 0x000fe20003f64130 */
[----:B------:R-:W-:Y:S01]  /*1660*/  IMAD.X R45, RZ, RZ, R21, P6 ;  /* 0x000000ffff2d7224 */ /* 0x000fe200030e0615 */
[C---:B------:R-:W-:Y:S02]  /*1670*/  ISETP.GT.U32.AND.EX P4, PT, R43.reuse, RZ, PT, P4 ;  /* 0x000000ff2b00720c */ /* 0x040fe40003f84140 */
[----:B------:R-:W-:-:S02]  /*1680*/  ISETP.GT.U32.AND.EX P0, PT, R43, RZ, PT, P0 ;  /* 0x000000ff2b00720c */ /* 0x000fc40003f04100 */
[----:B------:R-:W-:Y:S02]  /*1690*/  LOP3.LUT R25, R25, 0x3, RZ, 0xc0, !PT ;  /* 0x0000000319197812 */ /* 0x000fe400078ec0ff */
[----:B------:R-:W-:Y:S01]  /*16a0*/  ISETP.GT.U32.AND P6, PT, R41, R14, PT ;  /* 0x0000000e2900720c */ /* 0x000fe20003fc4070 */
[----:B------:R-:W-:Y:S01]  /*16b0*/  HMMA.16816.F32.BF16 R76, R16, R78, RZ ;  /* 0x0000004e104c723c */ /* 0x000fe200000418ff */
[----:B------:R-:W-:Y:S01]  /*16c0*/  IADD3 R12, PT, PT, R25, R23, R12 ;  /* 0x00000017190c7210 */ /* 0x000fe20007ffe00c */
[----:B------:R-:W-:Y:S01]  /*16d0*/  FMUL R23, R75, UR10 ;  /* 0x0000000a4b177c20 */ /* 0x000fe20008400000 */
[----:B------:R-:W-:Y:S02]  /*16e0*/  FSEL R39, R39, -INF , !P4 ;  /* 0xff80000027277808 */ /* 0x000fe40006000000 */
[----:B------:R-:W-:Y:S02]  /*16f0*/  FSEL R74, R74, -INF , !P0 ;  /* 0xff8000004a4a7808 */ /* 0x000fe40004000000 */
[----:B------:R-:W-:-:S02]  /*1700*/  IADD3 R46, P4, PT, R0, 0x30, RZ ;  /* 0x00000030002e7810 */ /* 0x000fc40007f9e0ff */
[----:B------:R-:W-:Y:S02]  /*1710*/  IADD3 R2, P0, PT, R0, 0x31, RZ ;  /* 0x0000003100027810 */ /* 0x000fe40007f1e0ff */
[----:B------:R-:W-:Y:S01]  /*1720*/  ISETP.GT.U32.AND.EX P6, PT, R45, RZ, PT, P6 ;  /* 0x000000ff2d00720c */ /* 0x000fe20003fc4160 */
[--C-:B------:R-:W-:Y:S01]  /*1730*/  IMAD.X R94, RZ, RZ, R21.reuse, P4 ;  /* 0x000000ffff5e7224 */ /* 0x100fe200020e0615 */
[-C--:B------:R-:W-:Y:S01]  /*1740*/  ISETP.GT.U32.AND P4, PT, R2, R14.reuse, PT ;  /* 0x0000000e0200720c */ /* 0x080fe20003f84070 */
[----:B------:R-:W-:Y:S01]  /*1750*/  IMAD.X R96, RZ, RZ, R21, P0 ;  /* 0x000000ffff607224 */ /* 0x000fe200000e0615 */
[----:B------:R-:W-:Y:S02]  /*1760*/  FSEL R23, R23, -INF , !P6 ;  /* 0xff80000017177808 */ /* 0x000fe40007000000 */
[----:B------:R-:W-:Y:S01]  /*1770*/  ISETP.GT.U32.AND P6, PT, R46, R14, PT ;  /* 0x0000000e2e00720c */ /* 0x000fe20003fc4070 */
[----:B------:R-:W-:Y:S01]  /*1780*/  FMUL R82, R82, UR10 ;  /* 0x0000000a52527c20 */ /* 0x000fe20008400000 */
[----:B------:R-:W-:Y:S01]  /*1790*/  IADD3 R90, P0, PT, R0, 0x38, RZ ;  /* 0x00000038005a7810 */ /* 0x000fe20007f1e0ff */
[----:B------:R-:W-:Y:S01]  /*17a0*/  FMUL R72, R83, UR10 ;  /* 0x0000000a53487c20 */ /* 0x000fe20008400000 */
[----:B------:R-:W-:-:S02]  /*17b0*/  ISETP.GT.U32.AND.EX P6, PT, R94, RZ, PT, P6 ;  /* 0x000000ff5e00720c */ /* 0x000fc40003fc4160 */
[----:B------:R-:W-:Y:S01]  /*17c0*/  ISETP.GT.U32.AND.EX P4, PT, R96, RZ, PT, P4 ;  /* 0x000000ff6000720c */ /* 0x000fe20003f84140 */
[----:B------:R-:W-:Y:S01]  /*17d0*/  IMAD.X R95, RZ, RZ, R21, P0 ;  /* 0x000000ffff5f7224 */ /* 0x000fe200000e0615 */
[----:B------:R-:W-:Y:S01]  /*17e0*/  FSEL R82, R82, -INF , !P6 ;  /* 0xff80000052527808 */ /* 0x000fe20007000000 */
[----:B----4-:R-:W-:Y:S01]  /*17f0*/  HMMA.16816.F32.BF16 R56, R16, R60, RZ ;  /* 0x0000003c1038723c */ /* 0x010fe200000418ff */
[----:B------:R-:W-:Y:S02]  /*1800*/  FSEL R72, R72, -INF , !P4 ;  /* 0xff80000048487808 */ /* 0x000fe40006000000 */
[----:B------:R-:W-:Y:S02]  /*1810*/  ISETP.GT.U32.AND P6, PT, R90, R14, PT ;  /* 0x0000000e5a00720c */ /* 0x000fe40003fc4070 */
[----:B------:R-:W-:Y:S01]  /*1820*/  IADD3 R91, P4, PT, R0, 0x39, RZ ;  /* 0x00000039005b7810 */ /* 0x000fe20007f9e0ff */
[----:B------:R-:W-:Y:S01]  /*1830*/  FMUL R75, R78, UR10 ;  /* 0x0000000a4e4b7c20 */ /* 0x000fe20008400000 */
[----:B------:R-:W-:-:S03]  /*1840*/  ISETP.GT.U32.AND.EX P6, PT, R95, RZ, PT, P6 ;  /* 0x000000ff5f00720c */ /* 0x000fc60003fc4160 */
[--C-:B------:R-:W-:Y:S01]  /*1850*/  IMAD.X R93, RZ, RZ, R21.reuse, P4 ;  /* 0x000000ffff5d7224 */ /* 0x100fe200020e0615 */
[----:B------:R-:W-:Y:S01]  /*1860*/  ISETP.GT.U32.AND P4, PT, R91, R14, PT ;  /* 0x0000000e5b00720c */ /* 0x000fe20003f84070 */
[----:B------:R-:W-:Y:S01]  /*1870*/  HMMA.16816.F32.BF16 R60, R16, R62, RZ ;  /* 0x0000003e103c723c */ /* 0x000fe200000418ff */
[----:B------:R-:W-:Y:S01]  /*1880*/  FSEL R75, R75, -INF , !P6 ;  /* 0xff8000004b4b7808 */ /* 0x000fe20007000000 */
[----:B------:R-:W-:Y:S01]  /*1890*/  FMUL R79, R79, UR10 ;  /* 0x0000000a4f4f7c20 */ /* 0x000fe20008400000 */
[C---:B------:R-:W-:Y:S02]  /*18a0*/  IADD3 R92, P6, PT, R0.reuse, 0x9, RZ ;  /* 0x00000009005c7810 */ /* 0x040fe40007fde0ff */
[----:B------:R-:W-:Y:S02]  /*18b0*/  ISETP.GT.U32.AND.EX P4, PT, R93, RZ, PT, P4 ;  /* 0x000000ff5d00720c */ /* 0x000fe40003f84140 */
[C---:B------:R-:W-:Y:S02]  /*18c0*/  LOP3.LUT R97, R0.reuse, 0x40, RZ, 0xfc, !PT ;  /* 0x0000004000617812 */ /* 0x040fe400078efcff */
[----:B------:R-:W-:Y:S01]  /*18d0*/  LOP3.LUT R100, R0, 0x41, RZ, 0xfc, !PT ;  /* 0x0000004100647812 */ /* 0x000fe200078efcff */
[----:B------:R-:W-:Y:S01]  /*18e0*/  IMAD.X R102, RZ, RZ, R21, P6 ;  /* 0x000000ffff667224 */ /* 0x000fe200030e0615 */
[----:B------:R-:W-:-:S02]  /*18f0*/  FSEL R88, R79, -INF , !P4 ;  /* 0xff8000004f587808 */ /* 0x000fc40006000000 */
[-C--:B------:R-:W-:Y:S02]  /*1900*/  ISETP.GT.U32.AND P4, PT, R97, R14.reuse, PT ;  /* 0x0000000e6100720c */ /* 0x080fe40003f84070 */
[----:B------:R-:W-:Y:S01]  /*1910*/  ISETP.GT.U32.AND P6, PT, R100, R14, PT ;  /* 0x0000000e6400720c */ /* 0x000fe20003fc4070 */
[----:B-----5:R-:W-:Y:S01]  /*1920*/  HMMA.16816.F32.BF16 R64, R16, R68, RZ ;  /* 0x000000441040723c */ /* 0x020fe200000418ff */
[----:B------:R-:W-:Y:S01]  /*1930*/  FMUL R58, R58, UR10 ;  /* 0x0000000a3a3a7c20 */ /* 0x000fe20008400000 */
[----:B------:R-:W-:Y:S01]  /*1940*/  FMUL R59, R59, UR10 ;  /* 0x0000000a3b3b7c20 */ /* 0x000fe20008400000 */
[C---:B------:R-:W-:Y:S02]  /*1950*/  ISETP.GT.U32.AND.EX P4, PT, R21.reuse, RZ, PT, P4 ;  /* 0x000000ff1500720c */ /* 0x040fe40003f84140 */
[----:B------:R-:W-:Y:S02]  /*1960*/  ISETP.GT.U32.AND.EX P6, PT, R21, RZ, PT, P6 ;  /* 0x000000ff1500720c */ /* 0x000fe40003fc4160 */
[----:B------:R-:W-:-:S02]  /*1970*/  LOP3.LUT R99, R0, 0x48, RZ, 0xfc, !PT ;  /* 0x0000004800637812 */ /* 0x000fc400078efcff */
[----:B------:R-:W-:Y:S02]  /*1980*/  LOP3.LUT R104, R0, 0x49, RZ, 0xfc, !PT ;  /* 0x0000004900687812 */ /* 0x000fe400078efcff */
[----:B------:R-:W-:Y:S02]  /*1990*/  FSEL R58, R58, -INF , !P4 ;  /* 0xff8000003a3a7808 */ /* 0x000fe40006000000 */
[----:B------:R-:W-:Y:S02]  /*19a0*/  FSEL R59, R59, -INF , !P6 ;  /* 0xff8000003b3b7808 */ /* 0x000fe40007000000 */
[-C--:B------:R-:W-:Y:S02]  /*19b0*/  ISETP.GT.U32.AND P4, PT, R99, R14.reuse, PT ;  /* 0x0000000e6300720c */ /* 0x080fe40003f84070 */
[----:B------:R-:W-:Y:S01]  /*19c0*/  ISETP.GT.U32.AND P6, PT, R104, R14, PT ;  /* 0x0000000e6800720c */ /* 0x000fe20003fc4070 */
[----:B------:R-:W-:Y:S01]  /*19d0*/  HMMA.16816.F32.BF16 R68, R16, R70, RZ ;  /* 0x000000461044723c */ /* 0x000fe200000418ff */
[----:B------:R-:W-:Y:S01]  /*19e0*/  FMUL R62, R62, UR10 ;  /* 0x0000000a3e3e7c20 */ /* 0x000fe20008400000 */
[----:B------:R-:W-:Y:S01]  /*19f0*/  FMUL R9, R63, UR10 ;  /* 0x0000000a3f097c20 */ /* 0x000fe20008400000 */
[----:B------:R-:W-:-:S02]  /*1a00*/  ISETP.GT.U32.AND.EX P4, PT, R21, RZ, PT, P4 ;  /* 0x000000ff1500720c */ /* 0x000fc40003f84140 */
[----:B------:R-:W-:Y:S02]  /*1a10*/  ISETP.GT.U32.AND.EX P6, PT, R21, RZ, PT, P6 ;  /* 0x000000ff1500720c */ /* 0x000fe40003fc4160 */
[C---:B------:R-:W-:Y:S02]  /*1a20*/  LOP3.LUT R106, R0.reuse, 0x50, RZ, 0xfc, !PT ;  /* 0x00000050006a7812 */ /* 0x040fe400078efcff */
[----:B------:R-:W-:Y:S02]  /*1a30*/  LOP3.LUT R105, R0, 0x51, RZ, 0xfc, !PT ;  /* 0x0000005100697812 */ /* 0x000fe400078efcff */
[----:B------:R-:W-:Y:S02]  /*1a40*/  FSEL R79, R62, -INF , !P4 ;  /* 0xff8000003e4f7808 */ /* 0x000fe40006000000 */
[----:B------:R-:W-:Y:S01]  /*1a50*/  FSEL R9, R9, -INF , !P6 ;  /* 0xff80000009097808 */ /* 0x000fe20007000000 */
[----:B------:R-:W-:Y:S01]  /*1a60*/  FMUL R26, R48, UR10 ;  /* 0x0000000a301a7c20 */ /* 0x000fe20008400000 */
[-C--:B------:R-:W-:Y:S01]  /*1a70*/  ISETP.GT.U32.AND P4, PT, R106, R14.reuse, PT ;  /* 0x0000000e6a00720c */ /* 0x080fe20003f84070 */
[----:B------:R-:W-:Y:S01]  /*1a80*/  FMUL R25, R49, UR10 ;  /* 0x0000000a31197c20 */ /* 0x000fe20008400000 */
[----:B------:R-:W-:Y:S01]  /*1a90*/  ISETP.GT.U32.AND P6, PT, R105, R14, PT ;  /* 0x0000000e6900720c */ /* 0x000fe20003fc4070 */
[----:B------:R-:W-:Y:S01]  /*1aa0*/  FMUL R6, R51, UR10 ;  /* 0x0000000a33067c20 */ /* 0x000fe20008400000 */
[----:B------:R-:W-:Y:S01]  /*1ab0*/  FMUL R66, R66, UR10 ;  /* 0x0000000a42427c20 */ /* 0x000fe20008400000 */
[----:B------:R-:W-:Y:S01]  /*1ac0*/  FMUL R42, R67, UR10 ;  /* 0x0000000a432a7c20 */ /* 0x000fe20008400000 */
[----:B------:R-:W-:-:S02]  /*1ad0*/  ISETP.GT.U32.AND.EX P4, PT, R21, RZ, PT, P4 ;  /* 0x000000ff1500720c */ /* 0x000fc40003f84140 */
[----:B------:R-:W-:Y:S02]  /*1ae0*/  ISETP.GT.U32.AND.EX P6, PT, R21, RZ, PT, P6 ;  /* 0x000000ff1500720c */ /* 0x000fe40003fc4160 */
[C---:B------:R-:W-:Y:S02]  /*1af0*/  LOP3.LUT R98, R0.reuse, 0x59, RZ, 0xfc, !PT ;  /* 0x0000005900627812 */ /* 0x040fe400078efcff */
[----:B------:R-:W-:Y:S02]  /*1b00*/  LOP3.LUT R67, R0, 0x58, RZ, 0xfc, !PT ;  /* 0x0000005800437812 */ /* 0x000fe400078efcff */
[----:B------:R-:W-:Y:S02]  /*1b10*/  FSEL R26, R26, -INF , !P3 ;  /* 0xff8000001a1a7808 */ /* 0x000fe40005800000 */
[----:B------:R-:W-:Y:S02]  /*1b20*/  FSEL R25, R25, -INF , !P1 ;  /* 0xff80000019197808 */ /* 0x000fe40004800000 */
[----:B------:R-:W-:-:S02]  /*1b30*/  FSEL R6, R6, -INF , !P5 ;  /* 0xff80000006067808 */ /* 0x000fc40006800000 */
[CC--:B------:R-:W-:Y:S02]  /*1b40*/  ISETP.GT.U32.AND P3, PT, R0.reuse, R3.reuse, PT ;  /* 0x000000030000720c */ /* 0x0c0fe40003f64070 */
[C---:B------:R-:W-:Y:S02]  /*1b50*/  ISETP.GE.U32.AND P1, PT, R0.reuse, R3, PT ;  /* 0x000000030000720c */ /* 0x040fe40003f26070 */
[CC--:B------:R-:W-:Y:S02]  /*1b60*/  ISETP.GT.U32.AND P5, PT, R0.reuse, R14.reuse, PT ;  /* 0x0000000e0000720c */ /* 0x0c0fe40003fa4070 */
[----:B------:R-:W-:Y:S02]  /*1b70*/  ISETP.GE.U32.AND P0, PT, R0, R14, PT ;  /* 0x0000000e0000720c */ /* 0x000fe40003f06070 */
[----:B------:R-:W-:Y:S02]  /*1b80*/  FSEL R78, R66, -INF , !P4 ;  /* 0xff800000424e7808 */ /* 0x000fe40006000000 */
[----:B------:R-:W-:-:S02]  /*1b90*/  FSEL R0, R42, -INF , !P6 ;  /* 0xff8000002a007808 */ /* 0x000fc40007000000 */
[-C--:B------:R-:W-:Y:S02]  /*1ba0*/  ISETP.GT.U32.AND P4, PT, R98, R14.reuse, PT ;  /* 0x0000000e6200720c */ /* 0x080fe40003f84070 */
[----:B------:R-:W-:Y:S01]  /*1bb0*/  ISETP.GT.U32.AND P6, PT, R67, R14, PT ;  /* 0x0000000e4300720c */ /* 0x000fe20003fc4070 */
[----:B------:R-:W-:Y:S01]  /*1bc0*/  FMUL R70, R70, UR10 ;  /* 0x0000000a46467c20 */ /* 0x000fe20008400000 */
[----:B------:R-:W-:Y:S01]  /*1bd0*/  FMUL R71, R71, UR10 ;  /* 0x0000000a47477c20 */ /* 0x000fe20008400000 */
[C---:B------:R-:W-:Y:S02]  /*1be0*/  ISETP.GT.U32.AND.EX P4, PT, R21.reuse, RZ, PT, P4 ;  /* 0x000000ff1500720c */ /* 0x040fe40003f84140 */
[----:B------:R-:W-:Y:S02]  /*1bf0*/  ISETP.GT.U32.AND.EX P6, PT, R21, RZ, PT, P6 ;  /* 0x000000ff1500720c */ /* 0x000fe40003fc4160 */
[----:B------:R-:W-:Y:S02]  /*1c00*/  FSEL R83, R71, -INF , !P4 ;  /* 0xff80000047537808 */ /* 0x000fe40006000000 */
[----:B------:R-:W-:-:S02]  /*1c10*/  FSEL R89, R70, -INF , !P6 ;  /* 0xff80000046597808 */ /* 0x000fc40007000000 */
[-C--:B------:R-:W-:Y:S02]  /*1c20*/  ISETP.GT.U32.AND P6, PT, R40, R3.reuse, PT ;  /* 0x000000032800720c */ /* 0x080fe40003fc4070 */
[----:B------:R-:W-:Y:S02]  /*1c30*/  ISETP.GT.U32.AND P4, PT, R41, R3, PT ;  /* 0x000000032900720c */ /* 0x000fe40003f84070 */
[----:B------:R-:W1:Y:S01]  /*1c40*/  LDSM.16.M88.4 R40, [R5+0x2c00] ;  /* 0x002c00000528783b */ /* 0x000e620000000200 */
[----:B0-----:R-:W-:Y:S01]  /*1c50*/  HMMA.16816.F32.BF16 R48, R16, R52, RZ ;  /* 0x000000341030723c */ /* 0x001fe200000418ff */
[----:B------:R-:W-:Y:S01]  /*1c60*/  LOP3.LUT R44, R44, 0xf, RZ, 0xc0, !PT ;  /* 0x0000000f2c2c7812 */ /* 0x000fe200078ec0ff */
[----:B------:R-:W-:Y:S01]  /*1c70*/  IMAD.SHL.U32 R12, R12, 0x100, RZ ;  /* 0x000001000c0c7824 */ /* 0x000fe200078e00ff */
[----:B------:R-:W-:-:S03]  /*1c80*/  ISETP.GT.U32.AND.EX P5, PT, R21, RZ, PT, P5 ;  /* 0x000000ff1500720c */ /* 0x000fc60003fa4150 */
[----:B------:R-:W-:Y:S02]  /*1c90*/  IMAD R13, R13, 0x10, R44 ;  /* 0x000000100d0d7824 */ /* 0x000fe400078e022c */
[----:B------:R-:W-:Y:S01]  /*1ca0*/  HMMA.16816.F32.BF16 R52, R16, R54, RZ ;  /* 0x000000361034723c */ /* 0x000fe200000418ff */
[----:B------:R-:W-:Y:S02]  /*1cb0*/  LOP3.LUT R12, R12, 0xf00, RZ, 0xe2, !PT ;  /* 0x00000f000c0c7812 */ /* 0x000fe400078ee2ff */
[----:B------:R-:W-:-:S08]  /*1cc0*/  ISETP.GT.U32.AND.EX P4, PT, R45, RZ, PT, P4 ;  /* 0x000000ff2d00720c */ /* 0x000fd00003f84140 */
[----:B------:R-:W-:Y:S01]  /*1cd0*/  FMUL R50, R50, UR10 ;  /* 0x0000000a32327c20 */ /* 0x000fe20008400000 */
[----:B------:R-:W-:-:S04]  /*1ce0*/  LOP3.LUT R62, R13, 0xff, RZ, 0xc0, !PT ;  /* 0x000000ff0d3e7812 */ /* 0x000fc800078ec0ff */
[----:B------:R-:W-:Y:S02]  /*1cf0*/  FSEL R66, R50, -INF , !P5 ;  /* 0xff80000032427808 */ /* 0x000fe40006800000 */
[----:B------:R-:W-:Y:S01]  /*1d00*/  ISETP.GT.U32.AND P5, PT, R46, R3, PT ;  /* 0x000000032e00720c */ /* 0x000fe20003fa4070 */
[----:B------:R-:W-:Y:S02]  /*1d10*/  IMAD R15, R15, 0x1000, R12 ;  /* 0x000010000f0f7824 */ /* 0x000fe400078e020c */
[----:B------:R-:W-:Y:S01]  /*1d20*/  FMUL R51, R51, UR10 ;  /* 0x0000000a33337c20 */ /* 0x000fe20008400000 */
[----:B------:R-:W-:Y:S01]  /*1d30*/  ISETP.GE.U32.AND.EX P0, PT, R21, RZ, PT, P0 ;  /* 0x000000ff1500720c */ /* 0x000fe20003f06100 */
[----:B------:R-:W-:Y:S01]  /*1d40*/  IMAD.IADD R62, R15, 0x1, R62 ;  /* 0x000000010f3e7824 */ /* 0x000fe200078e023e */
[----:B-1----:R-:W-:Y:S02]  /*1d50*/  HMMA.16816.F32.BF16 R44, R16, R40, RZ ;  /* 0x00000028102c723c */ /* 0x002fe400000418ff */
[----:B------:R-:W-:-:S02]  /*1d60*/  FSEL R63, R51, -INF , !P0 ;  /* 0xff800000333f7808 */ /* 0x000fc40004000000 */
[----:B------:R-:W-:Y:S02]  /*1d70*/  ISETP.GT.U32.AND P0, PT, R92, R14, PT ;  /* 0x0000000e5c00720c */ /* 0x000fe40003f04070 */
[----:B------:R-:W-:Y:S02]  /*1d80*/  LOP3.LUT R62, R62, 0xffff, RZ, 0xc0, !PT ;  /* 0x0000ffff3e3e7812 */ /* 0x000fe400078ec0ff */
[----:B------:R-:W-:Y:S01]  /*1d90*/  HMMA.16816.F32.BF16 R40, R16, R42, RZ ;  /* 0x0000002a1028723c */ /* 0x000fe200000418ff */
[----:B------:R-:W-:Y:S01]  /*1da0*/  FMUL R55, R55, UR10 ;  /* 0x0000000a37377c20 */ /* 0x000fe20008400000 */
[----:B------:R-:W-:Y:S02]  /*1db0*/  ISETP.GT.U32.AND.EX P0, PT, R102, RZ, PT, P0 ;  /* 0x000000ff6600720c */ /* 0x000fe40003f04100 */
[----:B------:R-:W-:Y:S02]  /*1dc0*/  SHF.R.U32.HI R50, RZ, 0xd, R62 ;  /* 0x0000000dff327819 */ /* 0x000fe4000001163e */
[----:B------:R-:W-:-:S02]  /*1dd0*/  FSEL R70, R55, -INF , !P0 ;  /* 0xff80000037467808 */ /* 0x000fc40004000000 */
[----:B------:R-:W-:Y:S01]  /*1de0*/  HMMA.16816.F32.BF16 R12, R16, R84, RZ ;  /* 0x00000054100c723c */ /* 0x000fe200000418ff */
[----:B------:R-:W-:Y:S02]  /*1df0*/  LOP3.LUT P0, RZ, R50, 0x1, RZ, 0xc0, !PT ;  /* 0x0000000132ff7812 */ /* 0x000fe4000780c0ff */
[----:B------:R-:W-:Y:S01]  /*1e00*/  FMUL R46, R46, UR10 ;  /* 0x0000000a2e2e7c20 */ /* 0x000fe20008400000 */
[----:B------:R-:W-:Y:S01]  /*1e10*/  SHF.R.U32.HI R50, RZ, 0xc, R62 ;  /* 0x0000000cff327819 */ /* 0x000fe2000001163e */
[----:B------:R-:W-:-:S03]  /*1e20*/  FMUL R47, R47, UR10 ;  /* 0x0000000a2f2f7c20 */ /* 0x000fc60008400000 */
[----:B------:R-:W-:Y:S02]  /*1e30*/  FSEL R51, R46, -INF , !P0 ;  /* 0xff8000002e337808 */ /* 0x000fe40004000000 */
[----:B------:R-:W-:Y:S02]  /*1e40*/  LOP3.LUT P0, RZ, R50, 0x1, RZ, 0xc0, !PT ;  /* 0x0000000132ff7812 */ /* 0x000fe4000780c0ff */
[--C-:B------:R-:W-:Y:S01]  /*1e50*/  SHF.R.U32.HI R46, RZ, 0x9, R62.reuse ;  /* 0x00000009ff2e7819 */ /* 0x100fe2000001163e */
[----:B------:R-:W-:Y:S01]  /*1e60*/  FMUL R42, R42, UR10 ;  /* 0x0000000a2a2a7c20 */ /* 0x000fe20008400000 */
[----:B------:R-:W-:Y:S02]  /*1e70*/  FSEL R55, R47, -INF , !P0 ;  /* 0xff8000002f377808 */ /* 0x000fe40004000000 */
[----:B------:R-:W-:Y:S01]  /*1e80*/  LOP3.LUT P0, RZ, R46, 0x1, RZ, 0xc0, !PT ;  /* 0x000000012eff7812 */ /* 0x000fe2000780c0ff */
[----:B------:R-:W-:Y:S01]  /*1e90*/  HMMA.16816.F32.BF16 R16, R16, R86, RZ ;  /* 0x000000561010723c */ /* 0x000fe200000418ff */
[----:B------:R-:W-:Y:S01]  /*1ea0*/  SHF.R.U32.HI R47, RZ, 0x8, R62 ;  /* 0x00000008ff2f7819 */ /* 0x000fe2000001163e */
[----:B------:R-:W-:Y:S01]  /*1eb0*/  FMUL R43, R43, UR10 ;  /* 0x0000000a2b2b7c20 */ /* 0x000fe20008400000 */
[----:B------:R-:W-:-:S02]  /*1ec0*/  FSEL R46, R42, -INF , !P0 ;  /* 0xff8000002a2e7808 */ /* 0x000fc40004000000 */
[----:B------:R-:W-:Y:S02]  /*1ed0*/  LOP3.LUT P0, RZ, R47, 0x1, RZ, 0xc0, !PT ;  /* 0x000000012fff7812 */ /* 0x000fe4000780c0ff */
[--C-:B------:R-:W-:Y:S01]  /*1ee0*/  SHF.R.U32.HI R42, RZ, 0x5, R62.reuse ;  /* 0x00000005ff2a7819 */ /* 0x100fe2000001163e */
[----:B------:R-:W-:Y:S01]  /*1ef0*/  FMUL R14, R14, UR10 ;  /* 0x0000000a0e0e7c20 */ /* 0x000fe20008400000 */
[----:B------:R-:W-:Y:S01]  /*1f00*/  FSEL R85, R43, -INF , !P0 ;  /* 0xff8000002b557808 */ /* 0x000fe20004000000 */
[----:B------:R-:W-:Y:S01]  /*1f10*/  FMUL R54, R54, UR10 ;  /* 0x0000000a36367c20 */ /* 0x000fe20008400000 */
[----:B------:R-:W-:Y:S02]  /*1f20*/  LOP3.LUT P0, RZ, R42, 0x1, RZ, 0xc0, !PT ;  /* 0x000000012aff7812 */ /* 0x000fe4000780c0ff */
[----:B------:R-:W-:Y:S02]  /*1f30*/  SHF.R.U32.HI R42, RZ, 0x4, R62 ;  /* 0x00000004ff2a7819 */ /* 0x000fe4000001163e */
[----:B------:R-:W-:Y:S01]  /*1f40*/  ISETP.GT.U32.AND.EX P3, PT, R21, RZ, PT, P3 ;  /* 0x000000ff1500720c */ /* 0x000fe20003f64130 */
[----:B------:R-:W-:Y:S01]  /*1f50*/  FMUL R15, R15, UR10 ;  /* 0x0000000a0f0f7c20 */ /* 0x000fe20008400000 */
[----:B------:R-:W-:-:S02]  /*1f60*/  FSEL R84, R14, -INF , !P0 ;  /* 0xff8000000e547808 */ /* 0x000fc40004000000 */
[----:B------:R-:W-:Y:S02]  /*1f70*/  LOP3.LUT P0, RZ, R42, 0x1, RZ, 0xc0, !PT ;  /* 0x000000012aff7812 */ /* 0x000fe4000780c0ff */
[----:B------:R-:W-:Y:S02]  /*1f80*/  FSEL R71, R54, -INF , !P3 ;  /* 0xff80000036477808 */ /* 0x000fe40005800000 */
[----:B------:R-:W-:Y:S02]  /*1f90*/  SHF.R.U32.HI R14, RZ, 0x1, R62 ;  /* 0x00000001ff0e7819 */ /* 0x000fe4000001163e */
[----:B------:R-:W-:Y:S01]  /*1fa0*/  FSEL R47, R15, -INF , !P0 ;  /* 0xff8000000f2f7808 */ /* 0x000fe20004000000 */
[----:B------:R-:W-:Y:S01]  /*1fb0*/  FMUL R18, R18, UR10 ;  /* 0x0000000a12127c20 */ /* 0x000fe20008400000 */
[----:B------:R-:W-:Y:S02]  /*1fc0*/  FMNMX3 R15, R66, R63, R71, !PT ;  /* 0x0000003f420f7276 */ /* 0x000fe40007800047 */
[----:B------:R-:W-:-:S02]  /*1fd0*/  LOP3.LUT P0, RZ, R14, 0x1, RZ, 0xc0, !PT ;  /* 0x000000010eff7812 */ /* 0x000fc4000780c0ff */
[----:B------:R-:W-:Y:S02]  /*1fe0*/  FMNMX3 R15, R15, R70, R22, !PT ;  /* 0x000000460f0f7276 */ /* 0x000fe40007800016 */
[----:B------:R-:W-:Y:S02]  /*1ff0*/  FSEL R18, R18, -INF , !P0 ;  /* 0xff80000012127808 */ /* 0x000fe40004000000 */
[----:B------:R-:W-:Y:S02]  /*2000*/  ISETP.GT.U32.AND P0, PT, R2, R3, PT ;  /* 0x000000030200720c */ /* 0x000fe40003f04070 */
[----:B------:R-:W-:-:S04]  /*2010*/  FMNMX3 R2, R15, R10, R8, !PT ;  /* 0x0000000a0f027276 */ /* 0x000fc80007800008 */
        /* <DEDUP_REMOVED lines=8> */
[----:B------:R-:W-:Y:S01]  /*20a0*/  FMNMX3 R2, R2, R83, R51, !PT ;  /* 0x0000005302027276 */ /* 0x000fe20007800033 */
[----:B------:R-:W-:-:S03]  /*20b0*/  FMUL R19, R19, UR10 ;  /* 0x0000000a13137c20 */ /* 0x000fc60008400000 */
[----:B------:R-:W-:-:S04]  /*20c0*/  FMNMX3 R2, R2, R55, R46, !PT ;  /* 0x0000003702027276 */ /* 0x000fc8000780002e */
[----:B------:R-:W-:Y:S02]  /*20d0*/  FMNMX3 R2, R2, R85, R84, !PT ;  /* 0x0000005502027276 */ /* 0x000fe40007800054 */
[----:B------:R-:W-:Y:S02]  /*20e0*/  FSEL R19, R19, -INF , !P2 ;  /* 0xff80000013137808 */ /* 0x000fe40005000000 */
[----:B------:R-:W-:-:S04]  /*20f0*/  FMNMX3 R2, R2, R47, R18, !PT ;  /* 0x0000002f02027276 */ /* 0x000fc80007800012 */
[----:B------:R-:W-:-:S05]  /*2100*/  FMNMX R2, R19, R2, !PT ;  /* 0x0000000213027209 */ /* 0x000fca0007800000 */
[----:B------:R-:W0:Y:S01]  /*2110*/  SHFL.BFLY PT, R15, R2, 0x2, 0x1f ;  /* 0x0c401f00020f7f89 */ /* 0x000e2200000e0000 */
[----:B------:R-:W-:Y:S01]  /*2120*/  FMUL R50, R73, UR10 ;  /* 0x0000000a49327c20 */ /* 0x000fe20008400000 */
[----:B------:R-:W-:Y:S01]  /*2130*/  ISETP.GT.U32.AND P2, PT, R90, R3, PT ;  /* 0x000000035a00720c */ /* 0x000fe20003f44070 */
[----:B------:R-:W-:-:S03]  /*2140*/  FMUL R76, R76, UR10 ;  /* 0x0000000a4c4c7c20 */ /* 0x000fc60008400000 */
[----:B------:R-:W-:Y:S02]  /*2150*/  ISETP.GT.U32.AND.EX P2, PT, R95, RZ, PT, P2 ;  /* 0x000000ff5f00720c */ /* 0x000fe40003f44120 */
[----:B0-----:R-:W-:-:S05]  /*2160*/  FMNMX R73, R2, R15, !PT ;  /* 0x0000000f02497209 */ /* 0x001fca0007800000 */
[----:B------:R-:W0:Y:S01]  /*2170*/  SHFL.BFLY PT, R2, R73, 0x1, 0x1f ;  /* 0x0c201f0049027f89 */ /* 0x000e2200000e0000 */
[----:B------:R-:W-:Y:S01]  /*2180*/  FMUL R54, R80, UR10 ;  /* 0x0000000a50367c20 */ /* 0x000fe20008400000 */
[----:B------:R-:W-:Y:S01]  /*2190*/  FSEL R50, R50, -INF , !P4 ;  /* 0xff80000032327808 */ /* 0x000fe20006000000 */
[----:B------:R-:W-:Y:S01]  /*21a0*/  IMAD.U32 R15, RZ, RZ, UR5 ;  /* 0x00000005ff0f7e24 */ /* 0x000fe2000f8e00ff */
[-C--:B------:R-:W-:Y:S02]  /*21b0*/  ISETP.GT.U32.AND P4, PT, R91, R3.reuse, PT ;  /* 0x000000035b00720c */ /* 0x080fe40003f84070 */
[----:B------:R-:W-:Y:S01]  /*21c0*/  FSEL R80, R76, -INF , !P2 ;  /* 0xff8000004c507808 */ /* 0x000fe20005000000 */
[----:B------:R-:W-:Y:S01]  /*21d0*/  IMAD.U32 R43, RZ, RZ, UR5 ;  /* 0x00000005ff2b7e24 */ /* 0x000fe2000f8e00ff */
[----:B------:R-:W-:Y:S01]  /*21e0*/  ISETP.GT.U32.AND P2, PT, R97, R3, PT ;  /* 0x000000036100720c */ /* 0x000fe20003f44070 */
[----:B------:R-:W-:Y:S01]  /*21f0*/  FMUL R77, R77, UR10 ;  /* 0x0000000a4d4d7c20 */ /* 0x000fe20008400000 */
[----:B------:R-:W-:Y:S01]  /*2200*/  ISETP.GT.U32.AND.EX P5, PT, R94, RZ, PT, P5 ;  /* 0x000000ff5e00720c */ /* 0x000fe20003fa4150 */
[----:B------:R-:W-:Y:S01]  /*2210*/  IMAD.WIDE R14, R15, 0x2, R114 ;  /* 0x000000020f0e7825 */ /* 0x000fe200078e0272 */
[----:B------:R-:W-:-:S03]  /*2220*/  ISETP.GT.U32.AND.EX P4, PT, R93, RZ, PT, P4 ;  /* 0x000000ff5d00720c */ /* 0x000fc60003f84140 */
[----:B------:R-:W-:Y:S01]  /*2230*/  FMUL R76, R56, UR10 ;  /* 0x0000000a384c7c20 */ /* 0x000fe20008400000 */
[----:B------:R-:W-:Y:S01]  /*2240*/  ISETP.GT.U32.AND.EX P2, PT, R21, RZ, PT, P2 ;  /* 0x000000ff1500720c */ /* 0x000fe20003f44120 */
[----:B------:R-:W-:Y:S01]  /*2250*/  IMAD.WIDE R42, R43, 0x2, R116 ;  /* 0x000000022b2a7825 */ /* 0x000fe200078e0274 */
[----:B------:R-:W-:-:S03]  /*2260*/  FSEL R54, R54, -INF , !P5 ;  /* 0xff80000036367808 */ /* 0x000fc60006800000 */
[----:B------:R-:W-:Y:S01]  /*2270*/  IMAD.U32 R87, RZ, RZ, UR5 ;  /* 0x00000005ff577e24 */ /* 0x000fe2000f8e00ff */
[-C--:B------:R-:W-:Y:S02]  /*2280*/  ISETP.GT.U32.AND P5, PT, R92, R3.reuse, PT ;  /* 0x000000035c00720c */ /* 0x080fe40003fa4070 */
[----:B------:R-:W-:Y:S01]  /*2290*/  FSEL R56, R77, -INF , !P4 ;  /* 0xff8000004d387808 */ /* 0x000fe20006000000 */
[----:B------:R1:W2:Y:S01]  /*22a0*/  LDG.E.U16 R92, desc[UR14][R14.64] ;  /* 0x0000000e0e5c7981 */ /* 0x0002a2000c1e1500 */
[----:B0-----:R-:W-:Y:S01]  /*22b0*/  FMNMX3 R2, R73, R2, R20, !PT ;  /* 0x0000000249027276 */ /* 0x001fe20007800014 */
[----:B------:R-:W-:Y:S01]  /*22c0*/  IMAD.U32 R73, RZ, RZ, UR5 ;  /* 0x00000005ff497e24 */ /* 0x000fe2000f8e00ff */
[----:B------:R-:W-:Y:S01]  /*22d0*/  FSEL R77, R76, -INF , !P2 ;  /* 0xff8000004c4d7808 */ /* 0x000fe20005000000 */
[----:B------:R-:W-:Y:S01]  /*22e0*/  FMUL R81, R81, UR10 ;  /* 0x0000000a51517c20 */ /* 0x000fe20008400000 */
[----:B------:R-:W-:Y:S02]  /*22f0*/  ISETP.GT.U32.AND P2, PT, R100, R3, PT ;  /* 0x000000036400720c */ /* 0x000fe40003f44070 */
[----:B------:R-:W-:Y:S01]  /*2300*/  ISETP.GT.U32.AND.EX P0, PT, R96, RZ, PT, P0 ;  /* 0x000000ff6000720c */ /* 0x000fe20003f04100 */
[----:B------:R0:W3:Y:S01]  /*2310*/  LDG.E.U16 R100, desc[UR14][R42.64] ;  /* 0x0000000e2a647981 */ /* 0x0000e2000c1e1500 */
[----:B-1----:R-:W-:-:S02]  /*2320*/  IMAD.WIDE R14, R87, 0x2, R112 ;  /* 0x00000002570e7825 */ /* 0x002fc400078e0270 */
[----:B------:R-:W-:Y:S02]  /*2330*/  FSEL R81, R81, -INF , !P0 ;  /* 0xff80000051517808 */ /* 0x000fe40004000000 */
[----:B------:R-:W-:Y:S01]  /*2340*/  ISETP.GT.U32.AND P0, PT, R98, R3, PT ;  /* 0x000000036200720c */ /* 0x000fe20003f04070 */
[----:B------:R-:W4:Y:S01]  /*2350*/  LDG.E.U16 R96, desc[UR14][R14.64] ;  /* 0x0000000e0e607981 */ /* 0x000f22000c1e1500 */
[----:B0-----:R-:W-:-:S05]  /*2360*/  IMAD.WIDE R42, R73, 0x2, R110 ;  /* 0x00000002492a7825 */ /* 0x001fca00078e026e */
[----:B------:R0:W5:Y:S01]  /*2370*/  LDG.E.U16 R98, desc[UR14][R42.64] ;  /* 0x0000000e2a627981 */ /* 0x000162000c1e1500 */
[-C--:B------:R-:W-:Y:S01]  /*2380*/  ISETP.GT.U32.AND P4, PT, R99, R3.reuse, PT ;  /* 0x000000036300720c */ /* 0x080fe20003f84070 */
[----:B------:R-:W-:Y:S01]  /*2390*/  FMUL R60, R60, UR10 ;  /* 0x0000000a3c3c7c20 */ /* 0x000fe20008400000 */
[----:B------:R-:W-:Y:S01]  /*23a0*/  FMUL R57, R57, UR10 ;  /* 0x0000000a39397c20 */ /* 0x000fe20008400000 */
[----:B------:R-:W-:Y:S01]  /*23b0*/  ISETP.GT.U32.AND.EX P2, PT, R21, RZ, PT, P2 ;  /* 0x000000ff1500720c */ /* 0x000fe20003f44120 */
[----:B------:R-:W-:Y:S01]  /*23c0*/  FMUL R61, R61, UR10 ;  /* 0x0000000a3d3d7c20 */ /* 0x000fe20008400000 */
[----:B------:R-:W-:Y:S01]  /*23d0*/  ISETP.GT.U32.AND.EX P4, PT, R21, RZ, PT, P4 ;  /* 0x000000ff1500720c */ /* 0x000fe20003f84140 */
[--C-:B------:R-:W-:Y:S01]  /*23e0*/  FADD R10, R10, -R2.reuse ;  /* 0x800000020a0a7221 */ /* 0x100fe20000000000 */
[--C-:B------:R-:W-:Y:S01]  /*23f0*/  FADD R8, R8, -R2.reuse ;  /* 0x8000000208087221 */ /* 0x100fe20000000000 */
[----:B------:R-:W-:Y:S01]  /*2400*/  FADD R71, R71, -R2 ;  /* 0x8000000247477221 */ /* 0x000fe20000000000 */
[----:B------:R-:W-:Y:S01]  /*2410*/  FSEL R93, R60, -INF , !P4 ;  /* 0xff8000003c5d7808 */ /* 0x000fe20006000000 */
[----:B0-----:R-:W-:Y:S01]  /*2420*/  FMUL R42, R64, UR10 ;  /* 0x0000000a402a7c20 */ /* 0x001fe20008400000 */
[-C--:B------:R-:W-:Y:S01]  /*2430*/  ISETP.GT.U32.AND P4, PT, R106, R3.reuse, PT ;  /* 0x000000036a00720c */ /* 0x080fe20003f84070 */
[----:B------:R-:W-:Y:S01]  /*2440*/  FMUL R65, R65, UR10 ;  /* 0x0000000a41417c20 */ /* 0x000fe20008400000 */
[----:B------:R-:W-:Y:S01]  /*2450*/  FSEL R99, R57, -INF , !P2 ;  /* 0xff80000039637808 */ /* 0x000fe20005000000 */
[----:B------:R-:W-:Y:S01]  /*2460*/  FMUL R68, R68, UR10 ;  /* 0x0000000a44447c20 */ /* 0x000fe20008400000 */
[----:B------:R-:W-:Y:S01]  /*2470*/  ISETP.GT.U32.AND P2, PT, R104, R3, PT ;  /* 0x000000036800720c */ /* 0x000fe20003f44070 */
[----:B------:R-:W-:Y:S01]  /*2480*/  FMUL R69, R69, UR10 ;  /* 0x0000000a45457c20 */ /* 0x000fe20008400000 */
[C---:B------:R-:W-:Y:S01]  /*2490*/  ISETP.GT.U32.AND.EX P4, PT, R21.reuse, RZ, PT, P4 ;  /* 0x000000ff1500720c */ /* 0x040fe20003f84140 */
[----:B------:R-:W-:Y:S01]  /*24a0*/  FMUL R52, R52, UR10 ;  /* 0x0000000a34347c20 */ /* 0x000fe20008400000 */
[----:B------:R-:W-:-:S02]  /*24b0*/  ISETP.GT.U32.AND.EX P2, PT, R21, RZ, PT, P2 ;  /* 0x000000ff1500720c */ /* 0x000fc40003f44120 */
[----:B------:R-:W-:Y:S02]  /*24c0*/  ISETP.GE.U32.AND.EX P1, PT, R21, RZ, PT, P1 ;  /* 0x000000ff1500720c */ /* 0x000fe40003f26110 */
[----:B------:R-:W-:Y:S01]  /*24d0*/  ISETP.GT.U32.AND.EX P6, PT, R107, RZ, PT, P6 ;  /* 0x000000ff6b00720c */ /* 0x000fe20003fc4160 */
[----:B------:R-:W-:Y:S01]  /*24e0*/  FMUL R53, R53, UR10 ;  /* 0x0000000a35357c20 */ /* 0x000fe20008400000 */
[----:B------:R-:W-:Y:S02]  /*24f0*/  FSEL R42, R42, -INF , !P4 ;  /* 0xff8000002a2a7808 */ /* 0x000fe40006000000 */
[----:B------:R-:W-:Y:S01]  /*2500*/  ISETP.GT.U32.AND.EX P5, PT, R102, RZ, PT, P5 ;  /* 0x000000ff6600720c */ /* 0x000fe20003fa4150 */
[----:B------:R-:W-:Y:S01]  /*2510*/  FMUL R44, R44, UR10 ;  /* 0x0000000a2c2c7c20 */ /* 0x000fe20008400000 */
[-C--:B------:R-:W-:Y:S01]  /*2520*/  ISETP.GT.U32.AND P4, PT, R105, R3.reuse, PT ;  /* 0x000000036900720c */ /* 0x080fe20003f84070 */
[----:B------:R-:W-:Y:S01]  /*2530*/  FMUL R10, R10, 1.4426950216293334961 ;  /* 0x3fb8aa3b0a0a7820 */ /* 0x000fe20000400000 */
[----:B------:R-:W-:Y:S01]  /*2540*/  FSEL R87, R61, -INF , !P2 ;  /* 0xff8000003d577808 */ /* 0x000fe20005000000 */
[----:B------:R-:W-:Y:S01]  /*2550*/  FMUL R43, R8, 1.4426950216293334961 ;  /* 0x3fb8aa3b082b7820 */ /* 0x000fe20000400000 */
[----:B------:R-:W-:Y:S01]  /*2560*/  ISETP.GT.U32.AND P2, PT, R67, R3, PT ;  /* 0x000000034300720c */ /* 0x000fe20003f44070 */
[----:B------:R-:W-:Y:S01]  /*2570*/  FADD R70, R70, -R2 ;  /* 0x8000000246467221 */ /* 0x000fe20000000000 */
[----:B------:R-:W-:Y:S01]  /*2580*/  ISETP.GT.U32.AND.EX P4, PT, R21, RZ, PT, P4 ;  /* 0x000000ff1500720c */ /* 0x000fe20003f84140 */
[----:B------:R-:W-:Y:S01]  /*2590*/  FMUL R71, R71, 1.4426950216293334961 ;  /* 0x3fb8aa3b47477820 */ /* 0x000fe20000400000 */
[----:B------:R-:W-:Y:S01]  /*25a0*/  SHF.R.U32.HI R8, RZ, 0xf, R62 ;  /* 0x0000000fff087819 */ /* 0x000fe2000001163e */
[----:B------:R0:W-:Y:S01]  /*25b0*/  MUFU.EX2 R90, R10 ;  /* 0x0000000a005a7308 */ /* 0x0001e20000000800 */
[----:B------:R-:W-:Y:S01]  /*25c0*/  ISETP.GT.U32.AND.EX P2, PT, R21, RZ, PT, P2 ;  /* 0x000000ff1500720c */ /* 0x000fe20003f44120 */
[--C-:B------:R-:W-:Y:S01]  /*25d0*/  FADD R23, R23, -R2.reuse ;  /* 0x8000000217177221 */ /* 0x100fe20000000000 */
[----:B------:R-:W-:Y:S01]  /*25e0*/  ISETP.GT.U32.AND.EX P0, PT, R21, RZ, PT, P0 ;  /* 0x000000ff1500720c */ /* 0x000fe20003f04100 */
[----:B------:R-:W-:Y:S01]  /*25f0*/  FMUL R45, R45, UR10 ;  /* 0x0000000a2d2d7c20 */ /* 0x000fe20008400000 */
[----:B------:R-:W-:Y:S01]  /*2600*/  FSEL R76, R65, -INF , !P4 ;  /* 0xff800000414c7808 */ /* 0x000fe20006000000 */
[----:B------:R-:W-:Y:S01]  /*2610*/  FMUL R40, R40, UR10 ;  /* 0x0000000a28287c20 */ /* 0x000fe20008400000 */
[----:B------:R-:W-:Y:S01]  /*2620*/  LOP3.LUT P4, RZ, R8, 0x1, RZ, 0xc0, !PT ;  /* 0x0000000108ff7812 */ /* 0x000fe2000788c0ff */
[--C-:B------:R-:W-:Y:S01]  /*2630*/  FADD R11, R11, -R2.reuse ;  /* 0x800000020b0b7221 */ /* 0x100fe20000000000 */
[----:B0-----:R-:W-:Y:S01]  /*2640*/  FADD R10, R7, -R2 ;  /* 0x80000002070a7221 */ /* 0x001fe20000000000 */
[--C-:B------:R-:W-:Y:S01]  /*2650*/  SHF.R.U32.HI R7, RZ, 0xb, R62.reuse ;  /* 0x0000000bff077819 */ /* 0x100fe2000001163e */
[----:B------:R0:W-:Y:S01]  /*2660*/  MUFU.EX2 R95, R71 ;  /* 0x00000047005f7308 */ /* 0x0001e20000000800 */
[----:B------:R-:W-:Y:S01]  /*2670*/  SHF.R.U32.HI R8, RZ, 0xe, R62 ;  /* 0x0000000eff087819 */ /* 0x000fe2000001163e */
[----:B------:R-:W-:Y:S01]  /*2680*/  FMUL R41, R41, UR10 ;  /* 0x0000000a29297c20 */ /* 0x000fe20008400000 */
[----:B------:R-:W-:Y:S01]  /*2690*/  FMUL R12, R12, UR10 ;  /* 0x0000000a0c0c7c20 */ /* 0x000fe20008400000 */
[--C-:B------:R-:W-:Y:S01]  /*26a0*/  FADD R58, R58, -R2.reuse ;  /* 0x800000023a3a7221 */ /* 0x100fe20000000000 */
[----:B------:R-:W-:Y:S01]  /*26b0*/  FADD R0, R0, -R2 ;  /* 0x8000000200007221 */ /* 0x000fe20000000000 */
[----:B------:R-:W-:Y:S01]  /*26c0*/  BAR.SYNC.DEFER_BLOCKING 0x0 ;  /* 0x0000000000007b1d */ /* 0x000fe20000010000 */
[----:B0-----:R-:W-:-:S02]  /*26d0*/  FSEL R71, R68, -INF , !P2 ;  /* 0xff80000044477808 */ /* 0x001fc40005000000 */
[----:B------:R-:W-:Y:S02]  /*26e0*/  FSEL R68, R69, -INF , !P0 ;  /* 0xff80000045447808 */ /* 0x000fe40004000000 */
[----:B------:R-:W-:Y:S01]  /*26f0*/  LOP3.LUT P0, RZ, R7, 0x1, RZ, 0xc0, !PT ;  /* 0x0000000107ff7812 */ /* 0x000fe2000780c0ff */
[----:B------:R-:W-:Y:S01]  /*2700*/  FMUL R7, R49, UR10 ;  /* 0x0000000a31077c20 */ /* 0x000fe20008400000 */
[----:B------:R-:W-:Y:S01]  /*2710*/  LOP3.LUT P2, RZ, R8, 0x1, RZ, 0xc0, !PT ;  /* 0x0000000108ff7812 */ /* 0x000fe2000784c0ff */
[----:B------:R-:W-:Y:S01]  /*2720*/  FADD R8, R6, -R2 ;  /* 0x8000000206087221 */ /* 0x000fe20000000000 */
[----:B------:R-:W-:Y:S01]  /*2730*/  FMUL R49, R48, UR10 ;  /* 0x0000000a30317c20 */ /* 0x000fe20008400000 */
[----:B------:R-:W-:Y:S02]  /*2740*/  SHF.R.U32.HI R6, RZ, 0xa, R62 ;  /* 0x0000000aff067819 */ /* 0x000fe4000001163e */
[----:B------:R-:W-:Y:S01]  /*2750*/  FSEL R48, R7, -INF , !P1 ;  /* 0xff80000007307808 */ /* 0x000fe20004800000 */
[----:B------:R-:W-:Y:S01]  /*2760*/  FMUL R8, R8, 1.4426950216293334961 ;  /* 0x3fb8aa3b08087820 */ /* 0x000fe20000400000 */
[----:B------:R-:W-:-:S02]  /*2770*/  LOP3.LUT P1, RZ, R6, 0x1, RZ, 0xc0, !PT ;  /* 0x0000000106ff7812 */ /* 0x000fc4000782c0ff */
[----:B------:R-:W-:Y:S02]  /*2780*/  FSEL R49, R49, -INF , !P3 ;  /* 0xff80000031317808 */ /* 0x000fe40005800000 */
[----:B------:R-:W-:Y:S01]  /*2790*/  FSEL R52, R52, -INF , !P6 ;  /* 0xff80000034347808 */ /* 0x000fe20007000000 */
[----:B------:R-:W-:Y:S01]  /*27a0*/  FADD R7, R74, -R2 ;  /* 0x800000024a077221 */ /* 0x000fe20000000000 */
[--C-:B------:R-:W-:Y:S01]  /*27b0*/  SHF.R.U32.HI R6, RZ, 0x7, R62.reuse ;  /* 0x00000007ff067819 */ /* 0x100fe2000001163e */
[----:B------:R0:W-:Y:S01]  /*27c0*/  MUFU.EX2 R74, R8 ;  /* 0x00000008004a7308 */ /* 0x0001e20000000800 */
[----:B------:R-:W-:Y:S02]  /*27d0*/  FSEL R53, R53, -INF , !P5 ;  /* 0xff80000035357808 */ /* 0x000fe40006800000 */
[----:B------:R-:W-:Y:S01]  /*27e0*/  LOP3.LUT P3, RZ, R6, 0x1, RZ, 0xc0, !PT ;  /* 0x0000000106ff7812 */ /* 0x000fe2000786c0ff */
[----:B------:R-:W-:Y:S01]  /*27f0*/  FMUL R7, R7, 1.4426950216293334961 ;  /* 0x3fb8aa3b07077820 */ /* 0x000fe20000400000 */
[----:B------:R-:W-:-:S02]  /*2800*/  SHF.R.U32.HI R6, RZ, 0x6, R62 ;  /* 0x00000006ff067819 */ /* 0x000fc4000001163e */
[----:B0-----:R-:W-:Y:S01]  /*2810*/  FMNMX3 R8, R49, R48, R52, !PT ;  /* 0x0000003031087276 */ /* 0x001fe20007800034 */
[----:B------:R0:W-:Y:S01]  /*2820*/  MUFU.EX2 R69, R7 ;  /* 0x0000000700457308 */ /* 0x0001e20000000800 */
[----:B------:R-:W-:Y:S02]  /*2830*/  LOP3.LUT P6, RZ, R6, 0x1, RZ, 0xc0, !PT ;  /* 0x0000000106ff7812 */ /* 0x000fe400078cc0ff */
[----:B------:R-:W-:Y:S02]  /*2840*/  FMNMX3 R8, R8, R53, R27, !PT ;  /* 0x0000003508087276 */ /* 0x000fe4000780001b */
[----:B------:R-:W-:Y:S02]  /*2850*/  SHF.R.U32.HI R6, RZ, 0x3, R62 ;  /* 0x00000003ff067819 */ /* 0x000fe4000001163e */
[----:B0-----:R-:W-:Y:S02]  /*2860*/  FMNMX3 R7, R8, R37, R36, !PT ;  /* 0x0000002508077276 */ /* 0x001fe40007800024 */
[----:B------:R-:W-:-:S02]  /*2870*/  LOP3.LUT P5, RZ, R6, 0x1, RZ, 0xc0, !PT ;  /* 0x0000000106ff7812 */ /* 0x000fc400078ac0ff */
[----:B------:R-:W-:-:S04]  /*2880*/  FMNMX3 R6, R7, R38, R26, !PT ;  /* 0x0000002607067276 */ /* 0x000fc8000780001a */
[----:B------:R-:W-:-:S04]  /*2890*/  FMNMX3 R7, R6, R25, R39, !PT ;  /* 0x0000001906077276 */ /* 0x000fc80007800027 */
[----:B------:R-:W-:Y:S01]  /*28a0*/  FMNMX3 R7, R7, R50, R54, !PT ;  /* 0x0000003207077276 */ /* 0x000fe20007800036 */
[----:B------:R-:W-:-:S03]  /*28b0*/  FMUL R10, R10, 1.4426950216293334961 ;  /* 0x3fb8aa3b0a0a7820 */ /* 0x000fc60000400000 */
[----:B------:R-:W-:Y:S01]  /*28c0*/  FMNMX3 R7, R7, R81, R80, !PT ;  /* 0x0000005107077276 */ /* 0x000fe20007800050 */
[----:B------:R0:W-:Y:S03]  /*28d0*/  MUFU.EX2 R73, R10 ;  /* 0x0000000a00497308 */ /* 0x0001e60000000800 */
[----:B------:R-:W-:-:S04]  /*28e0*/  FMNMX3 R8, R7, R56, R77, !PT ;  /* 0x0000003807087276 */ /* 0x000fc8000780004d */
[----:B0-----:R-:W-:-:S04]  /*28f0*/  FMNMX3 R10, R8, R99, R93, !PT ;  /* 0x00000063080a7276 */ /* 0x001fc8000780005d */
[----:B------:R-:W-:Y:S01]  /*2900*/  FMNMX3 R10, R10, R87, R42, !PT ;  /* 0x000000570a0a7276 */ /* 0x000fe2000780002a */
[----:B------:R-:W-:Y:S01]  /*2910*/  FMUL R70, R70, 1.4426950216293334961 ;  /* 0x3fb8aa3b46467820 */ /* 0x000fe20000400000 */
[----:B------:R-:W-:Y:S02]  /*2920*/  FSEL R67, R44, -INF , !P4 ;  /* 0xff8000002c437808 */ /* 0x000fe40006000000 */
[----:B------:R-:W-:Y:S01]  /*2930*/  FMNMX3 R10, R10, R76, R71, !PT ;  /* 0x0000004c0a0a7276 */ /* 0x000fe20007800047 */
[----:B------:R-:W-:Y:S01]  /*2940*/  FMUL R23, R23, 1.4426950216293334961 ;  /* 0x3fb8aa3b17177820 */ /* 0x000fe20000400000 */
[----:B------:R-:W-:Y:S02]  /*2950*/  FSEL R64, R45, -INF , !P2 ;  /* 0xff8000002d407808 */ /* 0x000fe40005000000 */
[----:B------:R-:W-:Y:S02]  /*2960*/  FSEL R61, R40, -INF , !P0 ;  /* 0xff800000283d7808 */ /* 0x000fe40004000000 */
[----:B------:R-:W-:Y:S01]  /*2970*/  FMNMX3 R10, R10, R68, R67, !PT ;  /* 0x000000440a0a7276 */ /* 0x000fe20007800043 */
[----:B------:R-:W-:Y:S01]  /*2980*/  MUFU.EX2 R97, R70 ;  /* 0x0000004600617308 */ /* 0x000fe20000000800 */
[----:B------:R-:W-:Y:S01]  /*2990*/  FMUL R11, R11, 1.4426950216293334961 ;  /* 0x3fb8aa3b0b0b7820 */ /* 0x000fe20000400000 */
[----:B------:R-:W-:Y:S01]  /*29a0*/  FMUL R6, R13, UR10 ;  /* 0x0000000a0d067c20 */ /* 0x000fe20008400000 */
[----:B------:R-:W-:Y:S01]  /*29b0*/  FMUL R7, R16, UR10 ;  /* 0x0000000a10077c20 */ /* 0x000fe20008400000 */
[----:B------:R-:W-:Y:S01]  /*29c0*/  FMUL R13, R58, 1.4426950216293334961 ;  /* 0x3fb8aa3b3a0d7820 */ /* 0x000fe20000400000 */
[----:B------:R-:W-:-:S02]  /*29d0*/  SHF.R.U32.HI R62, RZ, 0x2, R62 ;  /* 0x00000002ff3e7819 */ /* 0x000fc4000001163e */
[----:B------:R-:W-:Y:S01]  /*29e0*/  FSEL R58, R41, -INF , !P1 ;  /* 0xff800000293a7808 */ /* 0x000fe20004800000 */
[----:B------:R0:W-:Y:S01]  /*29f0*/  MUFU.EX2 R70, R23 ;  /* 0x0000001700467308 */ /* 0x0001e20000000800 */
[----:B------:R-:W-:Y:S01]  /*2a00*/  FMNMX3 R10, R10, R64, R61, !PT ;  /* 0x000000400a0a7276 */ /* 0x000fe2000780003d */
[----:B------:R-:W-:Y:S01]  /*2a10*/  FMUL R8, R17, UR10 ;  /* 0x0000000a11087c20 */ /* 0x000fe20008400000 */
[----:B------:R-:W-:Y:S02]  /*2a20*/  LOP3.LUT P4, RZ, R62, 0x1, RZ, 0xc0, !PT ;  /* 0x000000013eff7812 */ /* 0x000fe4000788c0ff */
[----:B------:R-:W-:Y:S02]  /*2a30*/  FSEL R6, R6, -INF , !P6 ;  /* 0xff80000006067808 */ /* 0x000fe40007000000 */
[----:B0-----:R-:W-:Y:S01]  /*2a40*/  FSEL R23, R12, -INF , !P3 ;  /* 0xff8000000c177808 */ /* 0x001fe20005800000 */
[----:B------:R0:W-:Y:S01]  /*2a50*/  MUFU.EX2 R86, R11 ;  /* 0x0000000b00567308 */ /* 0x0001e20000000800 */
[----:B------:R-:W-:-:S02]  /*2a60*/  FSEL R7, R7, -INF , !P5 ;  /* 0xff80000007077808 */ /* 0x000fc40006800000 */
[----:B------:R-:W-:Y:S01]  /*2a70*/  FMNMX3 R10, R10, R58, R23, !PT ;  /* 0x0000003a0a0a7276 */ /* 0x000fe20007800017 */
[----:B0-----:R-:W-:Y:S01]  /*2a80*/  FADD R11, R59, -R2 ;  /* 0x800000023b0b7221 */ /* 0x001fe20000000000 */
[----:B------:R-:W-:-:S03]  /*2a90*/  FSEL R8, R8, -INF , !P4 ;  /* 0xff80000008087808 */ /* 0x000fc60006000000 */
[----:B------:R-:W-:Y:S01]  /*2aa0*/  FMUL R60, R11, 1.4426950216293334961 ;  /* 0x3fb8aa3b0b3c7820 */ /* 0x000fe20000400000 */
[----:B------:R-:W-:-:S04]  /*2ab0*/  FMNMX3 R11, R10, R6, R7, !PT ;  /* 0x000000060a0b7276 */ /* 0x000fc80007800007 */
[----:B------:R-:W-:-:S05]  /*2ac0*/  FMNMX R14, R8, R11, !PT ;  /* 0x0000000b080e7209 */ /* 0x000fca0007800000 */
[----:B------:R-:W0:Y:S01]  /*2ad0*/  SHFL.BFLY PT, R41, R14, 0x2, 0x1f ;  /* 0x0c401f000e297f89 */ /* 0x000e2200000e0000 */
[----:B------:R-:W-:-:S04]  /*2ae0*/  FMUL R0, R0, 1.4426950216293334961 ;  /* 0x3fb8aa3b00007820 */ /* 0x000fc80000400000 */
[----:B------:R1:W-:Y:S01]  /*2af0*/  MUFU.EX2 R10, R0 ;  /* 0x00000000000a7308 */ /* 0x0003e20000000800 */
[----:B0-----:R-:W-:-:S05]  /*2b00*/  FMNMX R41, R14, R41, !PT ;  /* 0x000000290e297209 */ /* 0x001fca0007800000 */
[----:B-1----:R-:W0:Y:S01]  /*2b10*/  SHFL.BFLY PT, R0, R41, 0x1, 0x1f ;  /* 0x0c201f0029007f89 */ /* 0x002e2200000e0000 */
[----:B------:R-:W-:Y:S01]  /*2b20*/  LOP3.LUT R104, R103, 0x40, RZ, 0x3c, !PT ;  /* 0x0000004067687812 */ /* 0x000fe200078e3cff */
[--C-:B------:R-:W-:Y:S01]  /*2b30*/  FADD R66, R66, -R2.reuse ;  /* 0x8000000242427221 */ /* 0x100fe20000000000 */
[--C-:B------:R-:W-:Y:S01]  /*2b40*/  FADD R63, R63, -R2.reuse ;  /* 0x800000023f3f7221 */ /* 0x100fe20000000000 */
[--C-:B------:R-:W-:Y:S01]  /*2b50*/  FADD R46, R46, -R2.reuse ;  /* 0x800000022e2e7221 */ /* 0x100fe20000000000 */
[--C-:B------:R-:W-:Y:S01]  /*2b60*/  FADD R40, R18, -R2.reuse ;  /* 0x8000000212287221 */ /* 0x100fe20000000000 */
[--C-:B------:R-:W-:Y:S01]  /*2b70*/  FADD R55, R55, -R2.reuse ;  /* 0x8000000237377221 */ /* 0x100fe20000000000 */
[----:B------:R-:W-:Y:S01]  /*2b80*/  FMUL R66, R66, 1.4426950216293334961 ;  /* 0x3fb8aa3b42427820 */ /* 0x000fe20000400000 */
[----:B------:R-:W-:Y:S01]  /*2b90*/  FMUL R63, R63, 1.4426950216293334961 ;  /* 0x3fb8aa3b3f3f7820 */ /* 0x000fe20000400000 */
[----:B------:R-:W-:Y:S01]  /*2ba0*/  FADD R82, R82, -R2 ;  /* 0x8000000252527221 */ /* 0x000fe20000000000 */
[----:B------:R-:W-:Y:S01]  /*2bb0*/  FMUL R15, R46, 1.4426950216293334961 ;  /* 0x3fb8aa3b2e0f7820 */ /* 0x000fe20000400000 */
[----:B------:R-:W-:Y:S01]  /*2bc0*/  FMUL R45, R40, 1.4426950216293334961 ;  /* 0x3fb8aa3b282d7820 */ /* 0x000fe20000400000 */
[----:B0-----:R-:W-:-:S05]  /*2bd0*/  FMNMX3 R0, R41, R0, R24, !PT ;  /* 0x0000000029007276 */ /* 0x001fca0007800018 */
[--C-:B------:R-:W-:Y:S01]  /*2be0*/  FADD R49, R49, -R0.reuse ;  /* 0x8000000031317221 */ /* 0x100fe20000000000 */
[--C-:B------:R-:W-:Y:S01]  /*2bf0*/  FADD R48, R48, -R0.reuse ;  /* 0x8000000030307221 */ /* 0x100fe20000000000 */
[----:B------:R-:W-:Y:S02]  /*2c00*/  FADD R52, R52, -R0 ;  /* 0x8000000034347221 */ /* 0x000fe40000000000 */
[----:B------:R-:W-:Y:S01]  /*2c10*/  FMUL R44, R49, 1.4426950216293334961 ;  /* 0x3fb8aa3b312c7820 */ /* 0x000fe20000400000 */
[----:B------:R-:W-:Y:S01]  /*2c20*/  FMUL R48, R48, 1.4426950216293334961 ;  /* 0x3fb8aa3b30307820 */ /* 0x000fe20000400000 */
[----:B------:R-:W-:Y:S01]  /*2c30*/  FADD R40, R19, -R2 ;  /* 0x8000000213287221 */ /* 0x000fe20000000000 */
[----:B------:R-:W-:Y:S01]  /*2c40*/  FADD R41, -R2, R20 ;  /* 0x0000001402297221 */ /* 0x000fe20000000100 */
[----:B------:R-:W-:Y:S01]  /*2c50*/  FMUL R46, R52, 1.4426950216293334961 ;  /* 0x3fb8aa3b342e7820 */ /* 0x000fe20000400000 */
[----:B------:R-:W-:Y:S01]  /*2c60*/  FMUL R14, R55, 1.4426950216293334961 ;  /* 0x3fb8aa3b370e7820 */ /* 0x000fe20000400000 */
[--C-:B------:R-:W-:Y:S01]  /*2c70*/  FADD R53, R53, -R0.reuse ;  /* 0x8000000035357221 */ /* 0x100fe20000000000 */
[----:B------:R-:W-:Y:S01]  /*2c80*/  MUFU.EX2 R91, R66 ;  /* 0x00000042005b7308 */ /* 0x000fe20000000800 */
[----:B------:R-:W-:Y:S01]  /*2c90*/  FMUL R65, R82, 1.4426950216293334961 ;  /* 0x3fb8aa3b52417820 */ /* 0x000fe20000400000 */
[----:B------:R-:W-:Y:S01]  /*2ca0*/  FADD R37, R37, -R0 ;  /* 0x8000000025257221 */ /* 0x000fe20000000000 */
[----:B------:R-:W-:Y:S01]  /*2cb0*/  FMUL R40, R40, 1.4426950216293334961 ;  /* 0x3fb8aa3b28287820 */ /* 0x000fe20000400000 */
[----:B------:R-:W-:Y:S01]  /*2cc0*/  FMUL R82, R41, 1.4426950216293334961 ;  /* 0x3fb8aa3b29527820 */ /* 0x000fe20000400000 */
[----:B------:R-:W-:-:S03]  /*2cd0*/  FMUL R41, R53, 1.4426950216293334961 ;  /* 0x3fb8aa3b35297820 */ /* 0x000fc60000400000 */
[----:B------:R-:W-:Y:S01]  /*2ce0*/  MUFU.EX2 R94, R63 ;  /* 0x0000003f005e7308 */ /* 0x000fe20000000800 */
[--C-:B------:R-:W-:Y:S01]  /*2cf0*/  FADD R27, R27, -R0.reuse ;  /* 0x800000001b1b7221 */ /* 0x100fe20000000000 */
[----:B------:R-:W-:Y:S01]  /*2d00*/  FADD R25, R25, -R0 ;  /* 0x8000000019197221 */ /* 0x000fe20000000000 */
[----:B------:R-:W-:-:S05]  /*2d10*/  FMUL R37, R37, 1.4426950216293334961 ;  /* 0x3fb8aa3b25257820 */ /* 0x000fca0000400000 */
[----:B------:R-:W-:Y:S01]  /*2d20*/  MUFU.EX2 R44, R44 ;  /* 0x0000002c002c7308 */ /* 0x000fe20000000800 */
[----:B------:R-:W-:-:S07]  /*2d30*/  FMUL R25, R25, 1.4426950216293334961 ;  /* 0x3fb8aa3b19197820 */ /* 0x000fce0000400000 */
[----:B------:R-:W0:Y:S01]  /*2d40*/  MUFU.EX2 R55, R48 ;  /* 0x0000003000377308 */ /* 0x000e220000000800 */
[----:B---3--:R-:W-:Y:S04]  /*2d50*/  STS.U16 [R103+UR8+0x2000], R100 ;  /* 0x0020006467007988 */ /* 0x008fe80008000408 */
[----:B----4-:R-:W-:Y:S04]  /*2d60*/  STS.U16 [R103+UR8+0x2800], R96 ;  /* 0x0028006067007988 */ /* 0x010fe80008000408 */
[----:B--2---:R-:W-:Y:S04]  /*2d70*/  STS.U16 [R104+UR8+0x2400], R92 ;  /* 0x0024005c68007988 */ /* 0x004fe80008000408 */
[----:B-----5:R-:W-:Y:S01]  /*2d80*/  STS.U16 [R104+UR8+0x2c00], R98 ;  /* 0x002c006268007988 */ /* 0x020fe20008000408 */
[----:B------:R-:W1:Y:S01]  /*2d90*/  MUFU.EX2 R46, R46 ;  /* 0x0000002e002e7308 */ /* 0x000e620000000800 */
[----:B------:R-:W-:Y:S01]  /*2da0*/  FADD R26, R26, -R0 ;  /* 0x800000001a1a7221 */ /* 0x000fe20000000000 */
[----:B------:R-:W-:Y:S01]  /*2db0*/  FADD R85, R85, -R2 ;  /* 0x8000000255557221 */ /* 0x000fe20000000000 */
[--C-:B------:R-:W-:Y:S01]  /*2dc0*/  FADD R36, R36, -R0.reuse ;  /* 0x8000000024247221 */ /* 0x100fe20000000000 */
[----:B------:R-:W-:-:S04]  /*2dd0*/  FADD R50, R50, -R0 ;  /* 0x8000000032327221 */ /* 0x000fc80000000000 */
[----:B------:R2:W-:Y:S01]  /*2de0*/  MUFU.EX2 R20, R40 ;  /* 0x0000002800147308 */ /* 0x0005e20000000800 */
[--C-:B------:R-:W-:Y:S01]  /*2df0*/  FADD R75, R75, -R2.reuse ;  /* 0x800000024b4b7221 */ /* 0x100fe20000000000 */
[----:B------:R-:W-:Y:S01]  /*2e00*/  FMUL R26, R26, 1.4426950216293334961 ;  /* 0x3fb8aa3b1a1a7820 */ /* 0x000fe20000400000 */
[----:B------:R-:W-:Y:S01]  /*2e10*/  FADD R84, R84, -R2 ;  /* 0x8000000254547221 */ /* 0x000fe20000000000 */
[----:B--2---:R-:W-:Y:S01]  /*2e20*/  FMUL R40, R27, 1.4426950216293334961 ;  /* 0x3fb8aa3b1b287820 */ /* 0x004fe20000400000 */
[----:B------:R-:W-:-:S03]  /*2e30*/  FADD R27, R38, -R0 ;  /* 0x80000000261b7221 */ /* 0x000fc60000000000 */
[----:B------:R-:W2:Y:S01]  /*2e40*/  MUFU.EX2 R41, R41 ;  /* 0x0000002900297308 */ /* 0x000ea20000000800 */
[----:B------:R-:W-:Y:S01]  /*2e50*/  FADD R51, R51, -R2 ;  /* 0x8000000233337221 */ /* 0x000fe20000000000 */
[----:B------:R-:W-:Y:S01]  /*2e60*/  FMUL R27, R27, 1.4426950216293334961 ;  /* 0x3fb8aa3b1b1b7820 */ /* 0x000fe20000400000 */
[----:B------:R-:W-:-:S05]  /*2e70*/  FMUL R50, R50, 1.4426950216293334961 ;  /* 0x3fb8aa3b32327820 */ /* 0x000fca0000400000 */
[----:B------:R-:W-:Y:S01]  /*2e80*/  MUFU.EX2 R52, R37 ;  /* 0x0000002500347308 */ /* 0x000fe20000000800 */
[--C-:B------:R-:W-:Y:S01]  /*2e90*/  FADD R22, R22, -R2.reuse ;  /* 0x8000000216167221 */ /* 0x100fe20000000000 */
[----:B------:R-:W-:Y:S01]  /*2ea0*/  FADD R72, R72, -R2 ;  /* 0x8000000248487221 */ /* 0x000fe20000000000 */
[----:B------:R-:W-:Y:S01]  /*2eb0*/  FMUL R62, R75, 1.4426950216293334961 ;  /* 0x3fb8aa3b4b3e7820 */ /* 0x000fe20000400000 */
[----:B------:R-:W-:-:S04]  /*2ec0*/  FMUL R16, R85, 1.4426950216293334961 ;  /* 0x3fb8aa3b55107820 */ /* 0x000fc80000400000 */
[----:B------:R3:W-:Y:S01]  /*2ed0*/  MUFU.EX2 R37, R25 ;  /* 0x0000001900257308 */ /* 0x0007e20000000800 */
[----:B------:R-:W-:Y:S01]  /*2ee0*/  FADD R24, -R0, R24 ;  /* 0x0000001800187221 */ /* 0x000fe20000000100 */
[--C-:B------:R-:W-:Y:S01]  /*2ef0*/  FADD R39, R39, -R0.reuse ;  /* 0x8000000027277221 */ /* 0x100fe20000000000 */
[--C-:B------:R-:W-:Y:S01]  /*2f00*/  FADD R54, R54, -R0.reuse ;  /* 0x8000000036367221 */ /* 0x100fe20000000000 */
[----:B---3--:R-:W-:-:S04]  /*2f10*/  FADD R25, R80, -R0 ;  /* 0x8000000050197221 */ /* 0x008fc80000000000 */
[----:B------:R3:W-:Y:S01]  /*2f20*/  MUFU.EX2 R19, R45 ;  /* 0x0000002d00137308 */ /* 0x0007e20000000800 */
[----:B------:R-:W-:Y:S01]  /*2f30*/  FMUL R17, R84, 1.4426950216293334961 ;  /* 0x3fb8aa3b54117820 */ /* 0x000fe20000400000 */
[----:B------:R-:W-:Y:S01]  /*2f40*/  FMUL R75, R25, 1.4426950216293334961 ;  /* 0x3fb8aa3b194b7820 */ /* 0x000fe20000400000 */
[----:B------:R-:W-:Y:S01]  /*2f50*/  FADD R25, R77, -R0 ;  /* 0x800000004d197221 */ /* 0x000fe20000000000 */
[----:B------:R-:W-:-:S04]  /*2f60*/  FMUL R22, R22, 1.4426950216293334961 ;  /* 0x3fb8aa3b16167820 */ /* 0x000fc80000400000 */
[----:B------:R0:W-:Y:S01]  /*2f70*/  MUFU.EX2 R85, R27 ;  /* 0x0000001b00557308 */ /* 0x0001e20000000800 */
[----:B---3--:R-:W-:Y:S01]  /*2f80*/  FMUL R45, R36, 1.4426950216293334961 ;  /* 0x3fb8aa3b242d7820 */ /* 0x008fe20000400000 */
[----:B------:R-:W-:Y:S01]  /*2f90*/  FMUL R66, R72, 1.4426950216293334961 ;  /* 0x3fb8aa3b48427820 */ /* 0x000fe20000400000 */
[--C-:B------:R-:W-:Y:S01]  /*2fa0*/  FADD R79, R79, -R2.reuse ;  /* 0x800000024f4f7221 */ /* 0x100fe20000000000 */
[----:B------:R-:W-:-:S04]  /*2fb0*/  FADD R83, R83, -R2 ;  /* 0x8000000253537221 */ /* 0x000fc80000000000 */
[----:B------:R3:W-:Y:S01]  /*2fc0*/  MUFU.EX2 R36, R26 ;  /* 0x0000001a00247308 */ /* 0x0007e20000000800 */
[----:B0-----:R-:W-:Y:S01]  /*2fd0*/  FADD R27, R44, R55 ;  /* 0x000000372c1b7221 */ /* 0x001fe20000000000 */
[--C-:B------:R-:W-:Y:S01]  /*2fe0*/  FADD R9, R9, -R2.reuse ;  /* 0x8000000209097221 */ /* 0x100fe20000000000 */
[----:B------:R-:W-:Y:S01]  /*2ff0*/  FADD R78, R78, -R2 ;  /* 0x800000024e4e7221 */ /* 0x000fe20000000000 */
[----:B------:R-:W-:Y:S01]  /*3000*/  FMUL R72, R24, 1.4426950216293334961 ;  /* 0x3fb8aa3b18487820 */ /* 0x000fe20000400000 */
[----:B------:R-:W-:-:S03]  /*3010*/  FMUL R39, R39, 1.4426950216293334961 ;  /* 0x3fb8aa3b27277820 */ /* 0x000fc60000400000 */
[----:B------:R0:W-:Y:S01]  /*3020*/  MUFU.EX2 R59, R13 ;  /* 0x0000000d003b7308 */ /* 0x0001e20000000800 */
[----:B---3--:R-:W-:Y:S01]  /*3030*/  FADD R26, R91, R94 ;  /* 0x0000005e5b1a7221 */ /* 0x008fe20000000000 */
[----:B------:R-:W-:Y:S01]  /*3040*/  FMUL R54, R54, 1.4426950216293334961 ;  /* 0x3fb8aa3b36367820 */ /* 0x000fe20000400000 */
[----:B------:R-:W-:Y:S01]  /*3050*/  FMUL R25, R25, 1.4426950216293334961 ;  /* 0x3fb8aa3b19197820 */ /* 0x000fe20000400000 */
[----:B-1----:R-:W-:Y:S01]  /*3060*/  FADD R24, R46, R27 ;  /* 0x0000001b2e187221 */ /* 0x002fe20000000000 */
[----:B------:R-:W-:-:S03]  /*3070*/  FADD R26, R95, R26 ;  /* 0x0000001a5f1a7221 */ /* 0x000fc60000000000 */
[----:B------:R1:W-:Y:S01]  /*3080*/  MUFU.EX2 R84, R50 ;  /* 0x0000003200547308 */ /* 0x0003e20000000800 */
[----:B0-----:R-:W-:Y:S01]  /*3090*/  FMUL R13, R51, 1.4426950216293334961 ;  /* 0x3fb8aa3b330d7820 */ /* 0x001fe20000400000 */
[----:B------:R-:W-:Y:S01]  /*30a0*/  BAR.SYNC.DEFER_BLOCKING 0x0 ;  /* 0x0000000000007b1d */ /* 0x000fe20000010000 */
[----:B------:R-:W-:Y:S01]  /*30b0*/  FMUL R21, R79, 1.4426950216293334961 ;  /* 0x3fb8aa3b4f157820 */ /* 0x000fe20000400000 */
[----:B------:R-:W-:-:S04]  /*30c0*/  FMUL R12, R83, 1.4426950216293334961 ;  /* 0x3fb8aa3b530c7820 */ /* 0x000fc80000400000 */
[----:B------:R-:W0:Y:S08]  /*30d0*/  MUFU.EX2 R40, R40 ;  /* 0x0000002800287308 */ /* 0x000e300000000800 */
[----:B------:R3:W4:Y:S01]  /*30e0*/  MUFU.EX2 R57, R22 ;  /* 0x0000001600397308 */ /* 0x0007220000000800 */
[----:B-1----:R-:W1:Y:S01]  /*30f0*/  LDSM.16.M88.4 R48, [R4+UR8+0x2000] ;  /* 0x002000080430783b */ /* 0x002e620008000200 */
[----:B---3--:R-:W-:Y:S01]  /*3100*/  FMUL R22, R9, 1.4426950216293334961 ;  /* 0x3fb8aa3b09167820 */ /* 0x008fe20000400000 */
[----:B------:R-:W-:-:S05]  /*3110*/  FMUL R9, R78, 1.4426950216293334961 ;  /* 0x3fb8aa3b4e097820 */ /* 0x000fca0000400000 */
[----:B------:R2:W-:Y:S08]  /*3120*/  MUFU.EX2 R83, R39 ;  /* 0x0000002700537308 */ /* 0x0005f00000000800 */
[----:B------:R3:W-:Y:S01]  /*3130*/  MUFU.EX2 R79, R54 ;  /* 0x00000036004f7308 */ /* 0x0007e20000000800 */
[----:B--2---:R-:W-:-:S07]  /*3140*/  FADD R39, R41, R24 ;  /* 0x0000001829277221 */ /* 0x004fce0000000000 */
[----:B------:R2:W-:Y:S01]  /*3150*/  MUFU.EX2 R78, R25 ;  /* 0x00000019004e7308 */ /* 0x0005e20000000800 */
[----:B---3--:R-:W-:-:S07]  /*3160*/  FADD R54, R97, R26 ;  /* 0x0000001a61367221 */ /* 0x008fce0000000000 */
[----:B------:R-:W3:Y:S01]  /*3170*/  MUFU.EX2 R82, R82 ;  /* 0x0000005200527308 */ /* 0x000ee20000000800 */
[----:B--2---:R-:W2:Y:S07]  /*3180*/  LDSM.16.M88.4 R24, [R4+UR8+0x2800] ;  /* 0x002800080418783b */ /* 0x004eae0008000200 */
[----:B------:R-:W5:Y:S01]  /*3190*/  MUFU.EX2 R38, R45 ;  /* 0x0000002d00267308 */ /* 0x000f620000000800 */
[----:B0-----:R-:W-:-:S07]  /*31a0*/  FADD R39, R40, R39 ;  /* 0x0000002728277221 */ /* 0x001fce0000000000 */
[----:B------:R-:W0:Y:S08]  /*31b0*/  MUFU.EX2 R72, R72 ;  /* 0x0000004800487308 */ /* 0x000e300000000800 */
[----:B------:R-:W1:Y:S01]  /*31c0*/  MUFU.EX2 R43, R43 ;  /* 0x0000002b002b7308 */ /* 0x000e620000000800 */
[----:B------:R-:W-:Y:S01]  /*31d0*/  FADD R88, R88, -R2 ;  /* 0x8000000258587221 */ /* 0x000fe20000000000 */
[----:B------:R-:W-:Y:S01]  /*31e0*/  F2FP.BF16.F32.PACK_AB R46, R41, R46 ;  /* 0x0000002e292e723e */ /* 0x000fe200000010ff */
[----:B----4-:R-:W-:Y:S01]  /*31f0*/  FADD R41, R57, R54 ;  /* 0x0000003639297221 */ /* 0x010fe20000000000 */
[----:B------:R-:W-:Y:S01]  /*3200*/  FADD R53, R52, R39 ;  /* 0x0000002734357221 */ /* 0x000fe20000000000 */
[--C-:B------:R-:W-:Y:S01]  /*3210*/  FADD R47, R47, -R2.reuse ;  /* 0x800000022f2f7221 */ /* 0x100fe20000000000 */
[----:B------:R-:W-:Y:S01]  /*3220*/  FMUL R63, R88, 1.4426950216293334961 ;  /* 0x3fb8aa3b583f7820 */ /* 0x000fe20000400000 */
[----:B---3--:R-:W-:Y:S01]  /*3230*/  FMUL R54, R82, R34 ;  /* 0x0000002252367220 */ /* 0x008fe20000400000 */
[----:B------:R-:W-:Y:S01]  /*3240*/  FADD R88, R90, R41 ;  /* 0x000000295a587221 */ /* 0x000fe20000000000 */
[----:B-----5:R-:W-:Y:S01]  /*3250*/  FADD R34, R38, R53 ;  /* 0x0000003526227221 */ /* 0x020fe20000000000 */
[----:B------:R-:W-:Y:S01]  /*3260*/  FMUL R47, R47, 1.4426950216293334961 ;  /* 0x3fb8aa3b2f2f7820 */ /* 0x000fe20000400000 */
[----:B------:R-:W-:Y:S01]  /*3270*/  F2FP.BF16.F32.PACK_AB R44, R55, R44 ;  /* 0x0000002c372c723e */ /* 0x000fe200000010ff */
[----:B------:R-:W-:Y:S01]  /*3280*/  FMUL R55, R82, R35 ;  /* 0x0000002352377220 */ /* 0x000fe20000400000 */
[----:B0-----:R-:W-:Y:S01]  /*3290*/  FMUL R53, R72, R33 ;  /* 0x0000002148357220 */ /* 0x001fe20000400000 */
[----:B------:R-:W-:Y:S01]  /*32a0*/  FADD R89, R89, -R2 ;  /* 0x8000000259597221 */ /* 0x000fe20000000000 */
[----:B------:R-:W-:Y:S01]  /*32b0*/  FADD R39, R42, -R0 ;  /* 0x800000002a277221 */ /* 0x000fe20000000000 */
[----:B------:R-:W-:Y:S01]  /*32c0*/  FADD R33, R85, R34 ;  /* 0x0000002255217221 */ /* 0x000fe20000000000 */
[----:B-1----:R-:W-:Y:S01]  /*32d0*/  FADD R35, R43, R88 ;  /* 0x000000582b237221 */ /* 0x002fe20000000000 */
[----:B------:R0:W-:Y:S01]  /*32e0*/  MUFU.EX2 R18, R47 ;  /* 0x0000002f00127308 */ /* 0x0001e20000000800 */
[----:B------:R-:W-:Y:S01]  /*32f0*/  F2FP.BF16.F32.PACK_AB R40, R52, R40 ;  /* 0x000000283428723e */ /* 0x000fe200000010ff */
[----:B------:R-:W-:Y:S01]  /*3300*/  FMUL R52, R72, R32 ;  /* 0x0000002048347220 */ /* 0x000fe20000400000 */
[----:B------:R-:W-:Y:S01]  /*3310*/  F2FP.BF16.F32.PACK_AB R45, R94, R91 ;  /* 0x0000005b5e2d723e */ /* 0x000fe200000010ff */
[----:B------:R-:W-:Y:S01]  /*3320*/  FMUL R11, R89, 1.4426950216293334961 ;  /* 0x3fb8aa3b590b7820 */ /* 0x000fe20000400000 */
[----:B------:R-:W-:Y:S01]  /*3330*/  F2FP.BF16.F32.PACK_AB R42, R85, R38 ;  /* 0x00000026552a723e */ /* 0x000fe200000010ff */
[----:B------:R-:W-:Y:S01]  /*3340*/  FMUL R39, R39, 1.4426950216293334961 ;  /* 0x3fb8aa3b27277820 */ /* 0x000fe20000400000 */
[----:B------:R-:W-:Y:S01]  /*3350*/  FADD R32, R86, R35 ;  /* 0x0000002356207221 */ /* 0x000fe20000000000 */
[----:B------:R-:W-:Y:S01]  /*3360*/  FADD R38, R36, R33 ;  /* 0x0000002124267221 */ /* 0x000fe20000000000 */
[----:B0-----:R-:W-:-:S02]  /*3370*/  F2FP.BF16.F32.PACK_AB R47, R97, R95 ;  /* 0x0000005f612f723e */ /* 0x001fc400000010ff */
[----:B------:R-:W-:Y:S01]  /*3380*/  LOP3.LUT R89, R4, 0x40, RZ, 0x3c, !PT ;  /* 0x0000004004597812 */ /* 0x000fe200078e3cff */
[----:B------:R-:W-:Y:S01]  /*3390*/  FADD R34, R76, -R0 ;  /* 0x800000004c227221 */ /* 0x000fe20000000000 */
[----:B------:R-:W-:Y:S01]  /*33a0*/  F2FP.BF16.F32.PACK_AB R43, R86, R43 ;  /* 0x0000002b562b723e */ /* 0x000fe200000010ff */
[----:B------:R-:W-:Y:S01]  /*33b0*/  FADD R33, R73, R32 ;  /* 0x0000002049217221 */ /* 0x000fe20000000000 */
[----:B------:R0:W-:Y:S01]  /*33c0*/  MUFU.EX2 R76, R39 ;  /* 0x00000027004c7308 */ /* 0x0001e20000000800 */
[C---:B------:R-:W-:Y:S01]  /*33d0*/  FADD R86, R37.reuse, R38 ;  /* 0x0000002625567221 */ /* 0x040fe20000000000 */
[----:B------:R-:W-:Y:S01]  /*33e0*/  F2FP.BF16.F32.PACK_AB R32, R37, R36 ;  /* 0x000000242520723e */ /* 0x000fe200000010ff */
[C---:B------:R-:W-:Y:S01]  /*33f0*/  HMMA.16816.F32.BF16 R52, R44.reuse, R48, R52 ;  /* 0x000000302c34723c */ /* 0x040fe20000041834 */
[C---:B------:R-:W-:Y:S01]  /*3400*/  FMUL R30, R82.reuse, R30 ;  /* 0x0000001e521e7220 */ /* 0x040fe20000400000 */
[----:B------:R-:W-:Y:S01]  /*3410*/  FMUL R31, R82, R31 ;  /* 0x0000001f521f7220 */ /* 0x000fe20000400000 */
[C---:B------:R-:W-:Y:S01]  /*3420*/  FMUL R28, R72.reuse, R28 ;  /* 0x0000001c481c7220 */ /* 0x040fe20000400000 */
[----:B------:R-:W-:Y:S01]  /*3430*/  FMUL R29, R72, R29 ;  /* 0x0000001d481d7220 */ /* 0x000fe20000400000 */
[----:B0-----:R-:W0:Y:S01]  /*3440*/  LDSM.16.M88.4 R36, [R89+UR8+0x2000] ;  /* 0x002000085924783b */ /* 0x001e220008000200 */
[--C-:B------:R-:W-:Y:S01]  /*3450*/  FADD R81, R81, -R0.reuse ;  /* 0x8000000051517221 */ /* 0x100fe20000000000 */
[----:B------:R-:W1:Y:S03]  /*3460*/  MUFU.EX2 R65, R65 ;  /* 0x0000004100417308 */ /* 0x000e660000000800 */
[----:B------:R-:W-:Y:S01]  /*3470*/  FMUL R81, R81, 1.4426950216293334961 ;  /* 0x3fb8aa3b51517820 */ /* 0x000fe20000400000 */
[----:B--2---:R-:W-:Y:S01]  /*3480*/  HMMA.16816.F32.BF16 R44, R44, R24, R28 ;  /* 0x000000182c2c723c */ /* 0x004fe2000004181c */
[----:B------:R-:W2:Y:S01]  /*3490*/  LDSM.16.M88.4 R28, [R89+UR8+0x2800] ;  /* 0x00280008591c783b */ /* 0x000ea20008000200 */
[----:B------:R-:W-:-:S02]  /*34a0*/  FADD R56, R56, -R0 ;  /* 0x8000000038387221 */ /* 0x000fc40000000000 */
[----:B------:R3:W4:Y:S01]  /*34b0*/  MUFU.EX2 R80, R81 ;  /* 0x0000005100507308 */ /* 0x0007220000000800 */
[----:B------:R-:W-:Y:S01]  /*34c0*/  F2FP.BF16.F32.PACK_AB R41, R90, R57 ;  /* 0x000000395a29723e */ /* 0x000fe200000010ff */
[----:B------:R-:W-:Y:S01]  /*34d0*/  FADD R88, R74, R33 ;  /* 0x000000214a587221 */ /* 0x000fe20000000000 */
[----:B------:R-:W-:Y:S01]  /*34e0*/  FMUL R56, R56, 1.4426950216293334961 ;  /* 0x3fb8aa3b38387820 */ /* 0x000fe20000400000 */
[----:B------:R-:W-:-:S04]  /*34f0*/  FADD R35, R83, R86 ;  /* 0x0000005653237221 */ /* 0x000fc80000000000 */
[----:B------:R-:W5:Y:S01]  /*3500*/  MUFU.EX2 R66, R66 ;  /* 0x0000004200427308 */ /* 0x000f620000000800 */
[----:B------:R-:W-:Y:S01]  /*3510*/  FADD R49, R69, R88 ;  /* 0x0000005845317221 */ /* 0x000fe20000000000 */
[----:B------:R-:W-:Y:S01]  /*3520*/  F2FP.BF16.F32.PACK_AB R33, R74, R73 ;  /* 0x000000494a21723e */ /* 0x000fe200000010ff */
[----:B------:R-:W-:-:S05]  /*3530*/  FMUL R48, R34, 1.4426950216293334961 ;  /* 0x3fb8aa3b22307820 */ /* 0x000fca0000400000 */
[----:B------:R-:W0:Y:S01]  /*3540*/  MUFU.EX2 R75, R75 ;  /* 0x0000004b004b7308 */ /* 0x000e220000000800 */
[C---:B------:R-:W-:Y:S01]  /*3550*/  FADD R74, R84.reuse, R35 ;  /* 0x00000023544a7221 */ /* 0x040fe20000000000 */
[----:B------:R-:W-:Y:S01]  /*3560*/  F2FP.BF16.F32.PACK_AB R34, R84, R83 ;  /* 0x000000535422723e */ /* 0x000fe200000010ff */
[----:B------:R-:W-:Y:S05]  /*3570*/  HMMA.16816.F32.BF16 R52, R40, R50, R52 ;  /* 0x000000322834723c */ /* 0x000fea0000041834 */
[----:B------:R-:W0:Y:S01]  /*3580*/  MUFU.EX2 R62, R62 ;  /* 0x0000003e003e7308 */ /* 0x000e220000000800 */
[C---:B------:R-:W-:Y:S01]  /*3590*/  FADD R84, R70.reuse, R49 ;  /* 0x0000003146547221 */ /* 0x040fe20000000000 */
[----:B------:R-:W-:Y:S01]  /*35a0*/  FADD R99, R99, -R0 ;  /* 0x8000000063637221 */ /* 0x000fe20000000000 */
[----:B------:R-:W-:-:S05]  /*35b0*/  F2FP.BF16.F32.PACK_AB R35, R70, R69 ;  /* 0x000000454623723e */ /* 0x000fca00000010ff */
[----:B------:R0:W2:Y:S01]  /*35c0*/  MUFU.EX2 R77, R56 ;  /* 0x00000038004d7308 */ /* 0x0000a20000000800 */
[----:B------:R-:W-:Y:S01]  /*35d0*/  FADD R51, R79, R74 ;  /* 0x0000004a4f337221 */ /* 0x000fe20000000000 */
[----:B-1----:R-:W-:-:S06]  /*35e0*/  FADD R69, R65, R84 ;  /* 0x0000005441457221 */ /* 0x002fcc0000000000 */
[----:B------:R-:W1:Y:S01]  /*35f0*/  MUFU.EX2 R63, R63 ;  /* 0x0000003f003f7308 */ /* 0x000e620000000800 */
[----:B---3--:R-:W-:Y:S01]  /*3600*/  FMUL R81, R99, 1.4426950216293334961 ;  /* 0x3fb8aa3b63517820 */ /* 0x008fe20000400000 */
[--C-:B------:R-:W-:Y:S01]  /*3610*/  FADD R93, R93, -R0.reuse ;  /* 0x800000005d5d7221 */ /* 0x100fe20000000000 */
[----:B----4-:R-:W-:Y:S01]  /*3620*/  FADD R50, R80, R51 ;  /* 0x0000003350327221 */ /* 0x010fe20000000000 */
[----:B------:R-:W-:Y:S01]  /*3630*/  HMMA.16816.F32.BF16 R44, R40, R26, R44 ;  /* 0x0000001a282c723c */ /* 0x000fe2000004182c */
[----:B-----5:R-:W-:Y:S01]  /*3640*/  FADD R69, R66, R69 ;  /* 0x0000004542457221 */ /* 0x020fe20000000000 */
[----:B0-----:R-:W-:Y:S02]  /*3650*/  FMUL R56, R93, 1.4426950216293334961 ;  /* 0x3fb8aa3b5d387820 */ /* 0x001fe40000400000 */
[----:B------:R-:W0:Y:S01]  /*3660*/  MUFU.EX2 R60, R60 ;  /* 0x0000003c003c7308 */ /* 0x000e220000000800 */
[----:B------:R-:W-:Y:S01]  /*3670*/  FADD R87, R87, -R0 ;  /* 0x8000000057577221 */ /* 0x000fe20000000000 */
[----:B------:R-:W-:Y:S01]  /*3680*/  FADD R50, R75, R50 ;  /* 0x000000324b327221 */ /* 0x000fe20000000000 */
[----:B------:R-:W-:-:S05]  /*3690*/  FADD R40, R62, R69 ;  /* 0x000000453e287221 */ /* 0x000fca0000000000 */
[----:B------:R-:W-:Y:S01]  /*36a0*/  MUFU.EX2 R21, R21 ;  /* 0x0000001500157308 */ /* 0x000fe20000000800 */
[----:B------:R-:W-:Y:S01]  /*36b0*/  FMUL R87, R87, 1.4426950216293334961 ;  /* 0x3fb8aa3b57577820 */ /* 0x000fe20000400000 */
[----:B--2---:R-:W-:Y:S01]  /*36c0*/  FADD R41, R77, R50 ;  /* 0x000000324d297221 */ /* 0x004fe20000000000 */
[----:B-1----:R-:W-:-:S05]  /*36d0*/  FADD R50, R63, R40 ;  /* 0x000000283f327221 */ /* 0x002fca0000000000 */
[----:B------:R-:W1:Y:S01]  /*36e0*/  MUFU.EX2 R81, R81 ;  /* 0x0000005100517308 */ /* 0x000e620000000800 */
[--C-:B------:R-:W-:Y:S01]  /*36f0*/  FADD R27, R64, -R0.reuse ;  /* 0x80000000401b7221 */ /* 0x100fe20000000000 */
[----:B------:R-:W-:Y:S01]  /*3700*/  FADD R24, R71, -R0 ;  /* 0x8000000047187221 */ /* 0x000fe20000000000 */
[----:B------:R-:W-:Y:S05]  /*3710*/  HMMA.16816.F32.BF16 R52, R32, R36, R52 ;  /* 0x000000242034723c */ /* 0x000fea0000041834 */
[----:B------:R-:W2:Y:S01]  /*3720*/  MUFU.EX2 R22, R22 ;  /* 0x0000001600167308 */ /* 0x000ea20000000800 */
[----:B------:R-:W-:-:S07]  /*3730*/  FADD R37, R59, R50 ;  /* 0x000000323b257221 */ /* 0x000fce0000000000 */
[----:B------:R-:W-:Y:S01]  /*3740*/  MUFU.EX2 R56, R56 ;  /* 0x0000003800387308 */ /* 0x000fe20000000800 */
[----:B------:R-:W-:Y:S01]  /*3750*/  FMUL R42, R27, 1.4426950216293334961 ;  /* 0x3fb8aa3b1b2a7820 */ /* 0x000fe20000400000 */
[----:B------:R-:W-:Y:S01]  /*3760*/  FMUL R25, R24, 1.4426950216293334961 ;  /* 0x3fb8aa3b18197820 */ /* 0x000fe20000400000 */
[----:B------:R-:W-:-:S05]  /*3770*/  F2FP.BF16.F32.PACK_AB R27, R63, R62 ;  /* 0x0000003e3f1b723e */ /* 0x000fca00000010ff */
[----:B------:R-:W3:Y:S01]  /*3780*/  MUFU.EX2 R9, R9 ;  /* 0x0000000900097308 */ /* 0x000ee20000000800 */
[----:B------:R-:W-:Y:S01]  /*3790*/  FADD R24, R68, -R0 ;  /* 0x8000000044187221 */ /* 0x000fe20000000000 */
[----:B------:R-:W-:Y:S01]  /*37a0*/  FADD R40, R78, R41 ;  /* 0x000000294e287221 */ /* 0x000fe20000000000 */
[----:B0-----:R-:W-:-:S05]  /*37b0*/  FADD R62, R60, R37 ;  /* 0x000000253c3e7221 */ /* 0x001fca0000000000 */
[----:B------:R-:W0:Y:S01]  /*37c0*/  MUFU.EX2 R57, R87 ;  /* 0x0000005700397308 */ /* 0x000e220000000800 */
[----:B------:R-:W-:Y:S01]  /*37d0*/  FADD R41, R61, -R0 ;  /* 0x800000003d297221 */ /* 0x000fe20000000000 */
[----:B------:R-:W-:Y:S01]  /*37e0*/  HMMA.16816.F32.BF16 R44, R32, R28, R44 ;  /* 0x0000001c202c723c */ /* 0x000fe2000004182c */
[----:B------:R-:W-:-:S05]  /*37f0*/  FMUL R49, R24, 1.4426950216293334961 ;  /* 0x3fb8aa3b18317820 */ /* 0x000fca0000400000 */
[----:B------:R4:W5:Y:S01]  /*3800*/  MUFU.EX2 R71, R48 ;  /* 0x0000003000477308 */ /* 0x0009620000000800 */
[----:B-1----:R-:W-:Y:S01]  /*3810*/  FADD R43, R81, R40 ;  /* 0x00000028512b7221 */ /* 0x002fe20000000000 */
[----:B------:R-:W-:Y:S01]  /*3820*/  FADD R29, R21, R62 ;  /* 0x0000003e151d7221 */ /* 0x000fe20000000000 */
[----:B------:R-:W-:Y:S01]  /*3830*/  FMUL R36, R41, 1.4426950216293334961 ;  /* 0x3fb8aa3b29247820 */ /* 0x000fe20000400000 */
[----:B------:R-:W-:Y:S01]  /*3840*/  LDSM.16.M88.4 R32, [R4+UR8+0x2880] ;  /* 0x002880080420783b */ /* 0x000fe20008000200 */
[----:B----4-:R-:W-:-:S03]  /*3850*/  FADD R48, R67, -R0 ;  /* 0x8000000043307221 */ /* 0x010fc60000000000 */
[----:B------:R-:W1:Y:S01]  /*3860*/  MUFU.EX2 R11, R11 ;  /* 0x0000000b000b7308 */ /* 0x000e620000000800 */
[----:B------:R-:W-:Y:S01]  /*3870*/  FMUL R48, R48, 1.4426950216293334961 ;  /* 0x3fb8aa3b30307820 */ /* 0x000fe20000400000 */
[----:B------:R-:W-:Y:S01]  /*3880*/  F2FP.BF16.F32.PACK_AB R41, R60, R59 ;  /* 0x0000003b3c29723e */ /* 0x000fe200000010ff */
[----:B--2---:R-:W-:-:S05]  /*3890*/  FADD R60, R22, R29 ;  /* 0x0000001d163c7221 */ /* 0x004fca0000000000 */
[----:B------:R-:W-:Y:S01]  /*38a0*/  MUFU.EX2 R12, R12 ;  /* 0x0000000c000c7308 */ /* 0x000fe20000000800 */
[----:B------:R-:W-:Y:S01]  /*38b0*/  F2FP.BF16.F32.PACK_AB R24, R80, R79 ;  /* 0x0000004f5018723e */ /* 0x000fe200000010ff */
[----:B---3--:R-:W-:Y:S01]  /*38c0*/  FADD R37, R9, R60 ;  /* 0x0000003c09257221 */ /* 0x008fe20000000000 */
[----:B------:R-:W-:-:S05]  /*38d0*/  F2FP.BF16.F32.PACK_AB R26, R77, R75 ;  /* 0x0000004b4d1a723e */ /* 0x000fca00000010ff */
[----:B------:R2:W3:Y:S08]  /*38e0*/  MUFU.EX2 R68, R25 ;  /* 0x0000001900447308 */ /* 0x0004f00000000800 */
[----:B------:R4:W-:Y:S01]  /*38f0*/  MUFU.EX2 R61, R42 ;  /* 0x0000002a003d7308 */ /* 0x0009e20000000800 */
[----:B--2---:R-:W-:-:S07]  /*3900*/  F2FP.BF16.F32.PACK_AB R25, R66, R65 ;  /* 0x000000414219723e */ /* 0x004fce00000010ff */
[----:B------:R-:W2:Y:S01]  /*3910*/  MUFU.EX2 R67, R49 ;  /* 0x0000003100437308 */ /* 0x000ea20000000800 */
[----:B----4-:R-:W-:Y:S01]  /*3920*/  FADD R42, R56, R43 ;  /* 0x0000002b382a7221 */ /* 0x010fe20000000000 */
[----:B------:R-:W-:-:S03]  /*3930*/  F2FP.BF16.F32.PACK_AB R43, R22, R21 ;  /* 0x00000015162b723e */ /* 0x000fc600000010ff */
[----:B0-----:R-:W-:-:S03]  /*3940*/  FADD R29, R57, R42 ;  /* 0x0000002a391d7221 */ /* 0x001fc60000000000 */
[----:B------:R0:W-:Y:S01]  /*3950*/  MUFU.EX2 R64, R48 ;  /* 0x0000003000407308 */ /* 0x0001e20000000800 */
[----:B------:R-:W-:Y:S01]  /*3960*/  F2FP.BF16.F32.PACK_AB R42, R57, R56 ;  /* 0x00000038392a723e */ /* 0x000fe200000010ff */
[----:B------:R-:W-:Y:S01]  /*3970*/  FADD R22, R76, R29 ;  /* 0x0000001d4c167221 */ /* 0x000fe20000000000 */
[----:B------:R-:W-:-:S05]  /*3980*/  FADD R56, R10, R37 ;  /* 0x000000250a387221 */ /* 0x000fca0000000000 */
[----:B------:R-:W4:Y:S01]  /*3990*/  MUFU.EX2 R13, R13 ;  /* 0x0000000d000d7308 */ /* 0x000f220000000800 */
[----:B0-----:R-:W0:Y:S01]  /*39a0*/  LDSM.16.M88.4 R48, [R4+UR8+0x2080] ;  /* 0x002080080430783b */ /* 0x001e220008000200 */
[----:B------:R-:W-:Y:S01]  /*39b0*/  FADD R58, R58, -R0 ;  /* 0x800000003a3a7221 */ /* 0x000fe20000000000 */
[----:B------:R-:W-:Y:S05]  /*39c0*/  HMMA.16816.F32.BF16 R52, R24, R38, R52 ;  /* 0x000000261834723c */ /* 0x000fea0000041834 */
[----:B------:R-:W2:Y:S01]  /*39d0*/  MUFU.EX2 R14, R14 ;  /* 0x0000000e000e7308 */ /* 0x000ea20000000800 */
[----:B-----5:R-:W-:Y:S01]  /*39e0*/  FADD R37, R71, R22 ;  /* 0x0000001647257221 */ /* 0x020fe20000000000 */
[----:B-1----:R-:W-:Y:S01]  /*39f0*/  FADD R39, R11, R56 ;  /* 0x000000380b277221 */ /* 0x002fe20000000000 */
[----:B------:R-:W-:-:S05]  /*3a00*/  FMUL R58, R58, 1.4426950216293334961 ;  /* 0x3fb8aa3b3a3a7820 */ /* 0x000fca0000400000 */
[----:B------:R-:W1:Y:S01]  /*3a10*/  MUFU.EX2 R15, R15 ;  /* 0x0000000f000f7308 */ /* 0x000e620000000800 */
[----:B------:R-:W-:Y:S01]  /*3a20*/  FADD R28, R23, -R0 ;  /* 0x80000000171c7221 */ /* 0x000fe20000000000 */
[----:B---3--:R-:W-:Y:S01]  /*3a30*/  FADD R22, R68, R37 ;  /* 0x0000002544167221 */ /* 0x008fe20000000000 */
[----:B------:R-:W-:Y:S01]  /*3a40*/  FADD R38, R12, R39 ;  /* 0x000000270c267221 */ /* 0x000fe20000000000 */
[----:B------:R-:W-:Y:S04]  /*3a50*/  HMMA.16816.F32.BF16 R44, R24, R30, R44 ;  /* 0x0000001e182c723c */ /* 0x000fe8000004182c */
[----:B------:R-:W-:Y:S01]  /*3a60*/  MUFU.EX2 R16, R16 ;  /* 0x0000001000107308 */ /* 0x000fe20000000800 */
[----:B------:R-:W-:Y:S01]  /*3a70*/  FMUL R28, R28, 1.4426950216293334961 ;  /* 0x3fb8aa3b1c1c7820 */ /* 0x000fe20000400000 */
[----:B--2---:R-:W-:Y:S01]  /*3a80*/  FADD R37, R67, R22 ;  /* 0x0000001643257221 */ /* 0x004fe20000000000 */
[----:B----4-:R-:W-:-:S05]  /*3a90*/  FADD R25, R13, R38 ;  /* 0x000000260d197221 */ /* 0x010fca0000000000 */
[----:B------:R-:W2:Y:S01]  /*3aa0*/  MUFU.EX2 R36, R36 ;  /* 0x0000002400247308 */ /* 0x000ea20000000800 */
[----:B------:R-:W-:Y:S01]  /*3ab0*/  FADD R21, R6, -R0 ;  /* 0x8000000006157221 */ /* 0x000fe20000000000 */
[----:B------:R-:W-:Y:S01]  /*3ac0*/  FADD R24, R64, R37 ;  /* 0x0000002540187221 */ /* 0x000fe20000000000 */
[----:B------:R-:W-:-:S05]  /*3ad0*/  FADD R26, R14, R25 ;  /* 0x000000190e1a7221 */ /* 0x000fca0000000000 */
[----:B------:R-:W3:Y:S01]  /*3ae0*/  MUFU.EX2 R17, R17 ;  /* 0x0000001100117308 */ /* 0x000ee20000000800 */
[----:B------:R-:W-:-:S07]  /*3af0*/  FMUL R29, R21, 1.4426950216293334961 ;  /* 0x3fb8aa3b151d7820 */ /* 0x000fce0000400000 */
[----:B------:R-:W4:Y:S01]  /*3b00*/  MUFU.EX2 R23, R58 ;  /* 0x0000003a00177308 */ /* 0x000f220000000800 */
[----:B------:R-:W-:Y:S01]  /*3b10*/  FADD R21, R7, -R0 ;  /* 0x8000000007157221 */ /* 0x000fe20000000000 */
[----:B------:R-:W-:Y:S01]  /*3b20*/  FADD R25, R61, R24 ;  /* 0x000000183d197221 */ /* 0x000fe20000000000 */
[----:B-1----:R-:W-:-:S05]  /*3b30*/  FADD R27, R15, R26 ;  /* 0x0000001a0f1b7221 */ /* 0x002fca0000000000 */
[----:B------:R1:W5:Y:S01]  /*3b40*/  MUFU.EX2 R6, R28 ;  /* 0x0000001c00067308 */ /* 0x0003620000000800 */
[----:B------:R-:W-:Y:S01]  /*3b50*/  FMUL R21, R21, 1.4426950216293334961 ;  /* 0x3fb8aa3b15157820 */ /* 0x000fe20000400000 */
[----:B------:R-:W-:Y:S01]  /*3b60*/  FADD R22, R8, -R0 ;  /* 0x8000000008167221 */ /* 0x000fe20000000000 */
[----:B--2---:R-:W-:Y:S01]  /*3b70*/  FADD R24, R36, R25 ;  /* 0x0000001924187221 */ /* 0x004fe20000000000 */
[----:B------:R-:W-:Y:S02]  /*3b80*/  F2FP.BF16.F32.PACK_AB R40, R81, R78 ;  /* 0x0000004e5128723e */ /* 0x000fe400000010ff */
[----:B------:R-:W-:Y:S02]  /*3b90*/  FMUL R22, R22, 1.4426950216293334961 ;  /* 0x3fb8aa3b16167820 */ /* 0x000fe40000400000 */
[----:B------:R4:W2:Y:S01]  /*3ba0*/  MUFU.EX2 R7, R29 ;  /* 0x0000001d00077308 */ /* 0x0008a20000000800 */
[----:B-1----:R-:W-:-:S04]  /*3bb0*/  FADD R28, R16, R27 ;  /* 0x0000001b101c7221 */ /* 0x002fc80000000000 */
[----:B---3--:R-:W-:-:S03]  /*3bc0*/  FADD R31, R17, R28 ;  /* 0x0000001c111f7221 */ /* 0x008fc60000000000 */
[----:B------:R-:W1:Y:S01]  /*3bd0*/  MUFU.EX2 R21, R21 ;  /* 0x0000001500157308 */ /* 0x000e620000000800 */
[----:B----4-:R-:W-:Y:S01]  /*3be0*/  FADD R29, R23, R24 ;  /* 0x00000018171d7221 */ /* 0x010fe20000000000 */
[----:B------:R-:W-:Y:S01]  /*3bf0*/  F2FP.BF16.F32.PACK_AB R9, R10, R9 ;  /* 0x000000090a09723e */ /* 0x000fe200000010ff */
[----:B------:R-:W-:Y:S01]  /*3c00*/  FADD R38, R18, R31 ;  /* 0x0000001f12267221 */ /* 0x000fe20000000000 */
[C---:B0-----:R-:W-:Y:S01]  /*3c10*/  HMMA.16816.F32.BF16 R52, R40.reuse, R48, R52 ;  /* 0x000000302834723c */ /* 0x041fe20000041834 */
[----:B-----5:R-:W-:Y:S01]  /*3c20*/  FADD R10, R6, R29 ;  /* 0x0000001d060a7221 */ /* 0x020fe20000000000 */
[----:B------:R-:W0:Y:S02]  /*3c30*/  LDSM.16.M88.4 R24, [R89+UR8+0x2080] ;  /* 0x002080085918783b */ /* 0x000e240008000200 */
[----:B------:R-:W3:Y:S02]  /*3c40*/  MUFU.EX2 R22, R22 ;  /* 0x0000001600167308 */ /* 0x000ee40000000800 */
[----:B------:R-:W-:Y:S02]  /*3c50*/  LDSM.16.M88.4 R28, [R89+UR8+0x2880] ;  /* 0x00288008591c783b */ /* 0x000fe40008000200 */
[----:B------:R-:W-:Y:S01]  /*3c60*/  HMMA.16816.F32.BF16 R44, R40, R32, R44 ;  /* 0x00000020282c723c */ /* 0x000fe2000004182c */
[----:B--2---:R-:W-:Y:S01]  /*3c70*/  FADD R32, R7, R10 ;  /* 0x0000000a07207221 */ /* 0x004fe20000000000 */
[----:B------:R-:W-:Y:S01]  /*3c80*/  FADD R37, R19, R38 ;  /* 0x0000002613257221 */ /* 0x000fe20000000000 */
[----:B------:R-:W-:-:S02]  /*3c90*/  F2FP.BF16.F32.PACK_AB R8, R71, R76 ;  /* 0x0000004c4708723e */ /* 0x000fc400000010ff */
[----:B-1----:R-:W-:Y:S01]  /*3ca0*/  FADD R33, R21, R32 ;  /* 0x0000002015217221 */ /* 0x002fe20000000000 */
[----:B------:R-:W-:Y:S02]  /*3cb0*/  F2FP.BF16.F32.PACK_AB R10, R67, R68 ;  /* 0x00000044430a723e */ /* 0x000fe400000010ff */
[----:B------:R-:W-:Y:S01]  /*3cc0*/  F2FP.BF16.F32.PACK_AB R11, R12, R11 ;  /* 0x0000000b0c0b723e */ /* 0x000fe200000010ff */
[----:B------:R-:W-:Y:S01]  /*3cd0*/  FADD R37, R20, R37 ;  /* 0x0000002514257221 */ /* 0x000fe20000000000 */
[----:B---3--:R-:W-:-:S04]  /*3ce0*/  FADD R33, R22, R33 ;  /* 0x0000002116217221 */ /* 0x008fc80000000000 */
[----:B------:R-:W1:Y:S01]  /*3cf0*/  SHFL.BFLY PT, R38, R37, 0x2, 0x1f ;  /* 0x0c401f0025267f89 */ /* 0x000e6200000e0000 */
[C---:B------:R-:W-:Y:S03]  /*3d00*/  HMMA.16816.F32.BF16 R52, R8.reuse, R50, R52 ;  /* 0x000000320834723c */ /* 0x040fe60000041834 */
[----:B------:R-:W2:Y:S05]  /*3d10*/  SHFL.BFLY PT, R32, R33, 0x2, 0x1f ;  /* 0x0c401f0021207f89 */ /* 0x000eaa00000e0000 */
[----:B------:R-:W-:Y:S01]  /*3d20*/  HMMA.16816.F32.BF16 R44, R8, R34, R44 ;  /* 0x00000022082c723c */ /* 0x000fe2000004182c */
[----:B------:R-:W-:-:S02]  /*3d30*/  F2FP.BF16.F32.PACK_AB R13, R14, R13 ;  /* 0x0000000d0e0d723e */ /* 0x000fc400000010ff */
[----:B------:R-:W-:Y:S02]  /*3d40*/  F2FP.BF16.F32.PACK_AB R12, R61, R64 ;  /* 0x000000403d0c723e */ /* 0x000fe400000010ff */
[----:B------:R-:W-:Y:S02]  /*3d50*/  F2FP.BF16.F32.PACK_AB R14, R23, R36 ;  /* 0x00000024170e723e */ /* 0x000fe400000010ff */
[----:B------:R-:W-:-:S07]  /*3d60*/  F2FP.BF16.F32.PACK_AB R15, R16, R15 ;  /* 0x0000000f100f723e */ /* 0x000fce00000010ff */
[----:B0-----:R-:W-:Y:S01]  /*3d70*/  HMMA.16816.F32.BF16 R52, R12, R24, R52 ;  /* 0x000000180c34723c */ /* 0x001fe20000041834 */
[----:B-1----:R-:W-:-:S07]  /*3d80*/  FADD R38, R37, R38 ;  /* 0x0000002625267221 */ /* 0x002fce0000000000 */
[----:B------:R-:W-:Y:S01]  /*3d90*/  HMMA.16816.F32.BF16 R44, R12, R28, R44 ;  /* 0x0000001c0c2c723c */ /* 0x000fe2000004182c */
[----:B--2---:R-:W-:Y:S01]  /*3da0*/  FADD R8, R33, R32 ;  /* 0x0000002021087221 */ /* 0x004fe20000000000 */
[----:B------:R-:W0:Y:S01]  /*3db0*/  SHFL.BFLY PT, R11, R38, 0x1, 0x1f ;  /* 0x0c201f00260b7f89 */ /* 0x000e2200000e0000 */
[----:B------:R-:W-:-:S03]  /*3dc0*/  F2FP.BF16.F32.PACK_AB R17, R18, R17 ;  /* 0x000000111211723e */ /* 0x000fc600000010ff */
[----:B------:R-:W1:Y:S01]  /*3dd0*/  SHFL.BFLY PT, R9, R8, 0x1, 0x1f ;  /* 0x0c201f0008097f89 */ /* 0x000e6200000e0000 */
[----:B------:R-:W-:Y:S02]  /*3de0*/  F2FP.BF16.F32.PACK_AB R16, R7, R6 ;  /* 0x000000060710723e */ /* 0x000fe400000010ff */
[----:B------:R-:W-:Y:S02]  /*3df0*/  F2FP.BF16.F32.PACK_AB R18, R22, R21 ;  /* 0x000000151612723e */ /* 0x000fe400000010ff */
[----:B------:R-:W-:Y:S01]  /*3e00*/  F2FP.BF16.F32.PACK_AB R19, R20, R19 ;  /* 0x000000131413723e */ /* 0x000fe200000010ff */
[----:B------:R-:W-:-:S04]  /*3e10*/  UIADD3 UR6, UP0, UPT, UR6, 0x80, URZ ;  /* 0x0000008006067890 */ /* 0x000fc8000ff1e0ff */
[----:B------:R-:W-:Y:S02]  /*3e20*/  UIADD3.X UR7, UPT, UPT, URZ, UR7, URZ, UP0, !UPT ;  /* 0x00000007ff077290 */ /* 0x000fe400087fe4ff */
[----:B------:R-:W-:Y:S01]  /*3e30*/  HMMA.16816.F32.BF16 R32, R16, R26, R52 ;  /* 0x0000001a1020723c */ /* 0x000fe20000041834 */
[----:B------:R-:W-:-:S07]  /*3e40*/  UISETP.GE.U32.AND UP0, UPT, UR6, UR16, UPT ;  /* 0x000000100600728c */ /* 0x000fce000bf06070 */
[----:B------:R-:W-:Y:S01]  /*3e50*/  HMMA.16816.F32.BF16 R28, R16, R30, R44 ;  /* 0x0000001e101c723c */ /* 0x000fe2000004182c */
[----:B------:R-:W-:Y:S01]  /*3e60*/  UISETP.GE.U32.AND.EX UP0, UPT, UR7, URZ, UPT, UP0 ;  /* 0x000000ff0700728c */ /* 0x000fe2000bf06100 */
[----:B0-----:R-:W-:Y:S01]  /*3e70*/  FADD R11, R38, R11 ;  /* 0x0000000b260b7221 */ /* 0x001fe20000000000 */
[----:B-1----:R-:W-:Y:S01]  /*3e80*/  FADD R9, R8, R9 ;  /* 0x0000000908097221 */ /* 0x002fe20000000000 */
[----:B------:R-:W-:Y:S02]  /*3e90*/  IMAD.MOV.U32 R24, RZ, RZ, R0 ;  /* 0x000000ffff187224 */ /* 0x000fe400078e0000 */
[----:B------:R-:W-:Y:S01]  /*3ea0*/  FFMA R108, R82, R108, R11 ;  /* 0x0000006c526c7223 */ /* 0x000fe2000000000b */
[----:B------:R-:W-:Y:S02]  /*3eb0*/  IMAD.MOV.U32 R20, RZ, RZ, R2 ;  /* 0x000000ffff147224 */ /* 0x000fe400078e0002 */
[----:B------:R-:W-:Y:S01]  /*3ec0*/  FFMA R109, R72, R109, R9 ;  /* 0x0000006d486d7223 */ /* 0x000fe20000000009 */
[----:B------:R-:W-:-:S02]  /*3ed0*/  ULEA UR5, UR13, UR5, 0x7 ;  /* 0x000000050d057291 */ /* 0x000fc4000f8e38ff */
[----:B------:R-:W-:Y:S01]  /*3ee0*/  ULEA UR4, UR11, UR4, 0x7 ;  /* 0x000000040b047291 */ /* 0x000fe2000f8e38ff */
[----:B------:R-:W-:Y:S11]  /*3ef0*/  BRA.U !UP0, `(.L_x_1) ;  /* 0xffffffcd08407547 */ /* 0x000ff6000b83ffff */
.L_x_0:
[----:B------:R-:W0:Y:S01]  /*3f00*/  S2R R3, SR_TID.X ;  /* 0x0000000000037919 */ /* 0x000e220000002100 */
[----:B------:R-:W1:Y:S01]  /*3f10*/  S2UR UR5, SR_CgaCtaId ;  /* 0x00000000000579c3 */ /* 0x000e620000008800 */
[----:B------:R-:W-:Y:S01]  /*3f20*/  UMOV UR4, 0x400 ;  /* 0x0000040000047882 */ /* 0x000fe20000000000 */
[C---:B------:R-:W-:Y:S01]  /*3f30*/  FSETP.GEU.AND P2, PT, R109.reuse, 1.175494350822287508e-38, PT ;  /* 0x008000006d00780b */ /* 0x040fe20003f4e000 */
[----:B------:R-:W2:Y:S01]  /*3f40*/  S2R R38, SR_TID.X ;  /* 0x0000000000267919 */ /* 0x000ea20000002100 */
[C---:B------:R-:W-:Y:S02]  /*3f50*/  FSETP.GT.AND P1, PT, |R109|.reuse, 8.50705917302346158658e+37, PT ;  /* 0x7e8000006d00780b */ /* 0x040fe40003f24200 */
[----:B------:R-:W-:Y:S02]  /*3f60*/  FSETP.GEU.AND P4, PT, |R109|, 1.175494350822287508e-38, PT ;  /* 0x008000006d00780b */ /* 0x000fe40003f8e200 */
[----:B------:R-:W-:Y:S01]  /*3f70*/  BAR.SYNC.DEFER_BLOCKING 0x0 ;  /* 0x0000000000007b1d */ /* 0x000fe20000010000 */
[----:B------:R-:W-:-:S02]  /*3f80*/  FSETP.GT.AND P0, PT, |R108|, 8.50705917302346158658e+37, PT ;  /* 0x7e8000006c00780b */ /* 0x000fc40003f04200 */
[----:B------:R-:W-:-:S05]  /*3f90*/  FSETP.GEU.AND P3, PT, |R108|, 1.175494350822287508e-38, PT ;  /* 0x008000006c00780b */ /* 0x000fca0003f6e200 */
[----:B------:R-:W3:Y:S01]  /*3fa0*/  LDC.64 R22, c[0x0][0x398] ;  /* 0x0000e600ff167b82 */ /* 0x000ee20000000a00 */
[----:B------:R-:W4:Y:S01]  /*3fb0*/  S2R R37, SR_CTAID.X ;  /* 0x0000000000257919 */ /* 0x000f220000002500 */
[----:B------:R-:W-:Y:S01]  /*3fc0*/  @P1 FMUL R29, R29, 0.25 ;  /* 0x3e8000001d1d1820 */ /* 0x000fe20000400000 */
[----:B------:R-:W-:Y:S01]  /*3fd0*/  @P1 FMUL R28, R28, 0.25 ;  /* 0x3e8000001c1c1820 */ /* 0x000fe20000400000 */
[----:B------:R-:W-:Y:S01]  /*3fe0*/  @P1 FMUL R33, R33, 0.25 ;  /* 0x3e80000021211820 */ /* 0x000fe20000400000 */
[----:B------:R-:W-:Y:S01]  /*3ff0*/  @P1 FMUL R32, R32, 0.25 ;  /* 0x3e80000020201820 */ /* 0x000fe20000400000 */
[----:B------:R-:W-:Y:S01]  /*4000*/  @!P4 FMUL R29, R29, 16777216 ;  /* 0x4b8000001d1dc820 */ /* 0x000fe20000400000 */
[----:B------:R-:W-:Y:S01]  /*4010*/  @!P4 FMUL R28, R28, 16777216 ;  /* 0x4b8000001c1cc820 */ /* 0x000fe20000400000 */
[----:B------:R-:W-:Y:S01]  /*4020*/  @!P4 FMUL R33, R33, 16777216 ;  /* 0x4b8000002121c820 */ /* 0x000fe20000400000 */
[----:B-1----:R-:W-:Y:S01]  /*4030*/  ULEA UR6, UR5, UR4, 0x18 ;  /* 0x0000000405067291 */ /* 0x002fe2000f8ec0ff */
[----:B------:R-:W-:Y:S01]  /*4040*/  @!P4 FMUL R32, R32, 16777216 ;  /* 0x4b8000002020c820 */ /* 0x000fe20000400000 */
[----:B------:R-:W-:Y:S01]  /*4050*/  @P0 FMUL R31, R31, 0.25 ;  /* 0x3e8000001f1f0820 */ /* 0x000fe20000400000 */
[----:B------:R-:W-:Y:S01]  /*4060*/  @P0 FMUL R30, R30, 0.25 ;  /* 0x3e8000001e1e0820 */ /* 0x000fe20000400000 */
[----:B------:R-:W-:Y:S01]  /*4070*/  @P0 FMUL R35, R35, 0.25 ;  /* 0x3e80000023230820 */ /* 0x000fe20000400000 */
[----:B------:R-:W-:Y:S01]  /*4080*/  @P0 FMUL R34, R34, 0.25 ;  /* 0x3e80000022220820 */ /* 0x000fe20000400000 */
[----:B------:R-:W-:Y:S01]  /*4090*/  @!P3 FMUL R31, R31, 16777216 ;  /* 0x4b8000001f1fb820 */ /* 0x000fe20000400000 */
[----:B0-----:R-:W-:Y:S01]  /*40a0*/  LOP3.LUT R8, R3, 0x7, RZ, 0xc0, !PT ;  /* 0x0000000703087812 */ /* 0x001fe200078ec0ff */
[----:B------:R-:W-:Y:S01]  /*40b0*/  FMUL R3, R109, 8388608 ;  /* 0x4b0000006d037820 */ /* 0x000fe20000400000 */
[----:B------:R-:W-:Y:S01]  /*40c0*/  @!P3 FMUL R30, R30, 16777216 ;  /* 0x4b8000001e1eb820 */ /* 0x000fe20000400000 */
[----:B------:R-:W-:Y:S01]  /*40d0*/  @!P3 FMUL R35, R35, 16777216 ;  /* 0x4b8000002323b820 */ /* 0x000fe20000400000 */
[----:B--2---:R-:W-:Y:S01]  /*40e0*/  IMAD.SHL.U32 R7, R38, 0x4, RZ ;  /* 0x0000000426077824 */ /* 0x004fe200078e00ff */
[----:B------:R-:W-:Y:S01]  /*40f0*/  LEA R5, R8, UR6, 0x4 ;  /* 0x0000000608057c11 */ /* 0x000fe2000f8e20ff */
[----:B------:R-:W-:Y:S01]  /*4100*/  @!P3 FMUL R34, R34, 16777216 ;  /* 0x4b8000002222b820 */ /* 0x000fe20000400000 */
[----:B------:R-:W-:Y:S01]  /*4110*/  LOP3.LUT R6, R38, 0x8, RZ, 0xc0, !PT ;  /* 0x0000000826067812 */ /* 0x000fe200078ec0ff */
[----:B------:R-:W0:Y:S01]  /*4120*/  LDCU.64 UR4, c[0x0][0x3e0] ;  /* 0x00007c00ff0477ac */ /* 0x000e220008000a00 */
[----:B------:R-:W-:Y:S01]  /*4130*/  FSEL R26, R3, R109, !P2 ;  /* 0x0000006d031a7208 */ /* 0x000fe20005000000 */
[--C-:B------:R-:W-:Y:S01]  /*4140*/  IMAD R8, R8, -0x8, R5.reuse ;  /* 0xfffffff808087824 */ /* 0x100fe200078e0205 */
[----:B------:R-:W-:Y:S01]  /*4150*/  LOP3.LUT R7, R7, 0x3c0, RZ, 0xc0, !PT ;  /* 0x000003c007077812 */ /* 0x000fe200078ec0ff */
[----:B------:R-:W-:Y:S01]  /*4160*/  IMAD R5, R6, 0x200, R5 ;  /* 0x0000020006057824 */ /* 0x000fe200078e0205 */
[----:B------:R-:W-:Y:S01]  /*4170*/  LOP3.LUT R4, R38, 0x1f0, RZ, 0xc0, !PT ;  /* 0x000001f026047812 */ /* 0x000fe200078ec0ff */
[----:B------:R-:W-:-:S02]  /*4180*/  VIADD R3, R26, 0xc0cafb0d ;  /* 0xc0cafb0d1a037836 */ /* 0x000fc40000000000 */
[----:B------:R-:W-:Y:S01]  /*4190*/  @P1 FMUL R109, R109, 0.25 ;  /* 0x3e8000006d6d1820 */ /* 0x000fe20000400000 */
[----:B------:R-:W-:Y:S01]  /*41a0*/  IMAD.IADD R9, R7, 0x1, R8 ;  /* 0x0000000107097824 */ /* 0x000fe200078e0208 */
[----:B------:R-:W-:Y:S01]  /*41b0*/  ISETP.GE.U32.AND P1, PT, R26, 0x7f800000, PT ;  /* 0x7f8000001a00780c */ /* 0x000fe20003f26070 */
[----:B------:R-:W-:Y:S01]  /*41c0*/  IMAD R21, R4, 0x8, R5 ;  /* 0x0000000804157824 */ /* 0x000fe200078e0205 */
[----:B------:R-:W-:Y:S01]  /*41d0*/  LOP3.LUT R5, R3, 0xff800000, RZ, 0xc0, !PT ;  /* 0xff80000003057812 */ /* 0x000fe200078ec0ff */
[----:B------:R-:W-:Y:S01]  /*41e0*/  @!P4 FMUL R109, R109, 16777216 ;  /* 0x4b8000006d6dc820 */ /* 0x000fe20000400000 */
[----:B------:R-:W-:Y:S01]  /*41f0*/  LEA.HI R3, R6, R9, RZ, 0x1f ;  /* 0x0000000906037211 */ /* 0x000fe200078ff8ff */
[C---:B------:R-:W-:Y:S01]  /*4200*/  FMUL R6, R108.reuse, 8388608 ;  /* 0x4b0000006c067820 */ /* 0x040fe20000400000 */
[----:B------:R-:W-:Y:S01]  /*4210*/  FSEL R4, RZ, -23, P2 ;  /* 0xc1b80000ff047808 */ /* 0x000fe20001000000 */
[----:B------:R-:W1:Y:S01]  /*4220*/  MUFU.RCP R9, R109 ;  /* 0x0000006d00097308 */ /* 0x000e620000001000 */
[----:B------:R-:W-:Y:S01]  /*4230*/  FSETP.GEU.AND P2, PT, R108, 1.175494350822287508e-38, PT ;  /* 0x008000006c00780b */ /* 0x000fe20003f4e000 */
[----:B0-----:R-:W-:Y:S01]  /*4240*/  UIMAD UR4, UR9, UR4, URZ ;  /* 0x00000004090472a4 */ /* 0x001fe2000f8e02ff */
[----:B------:R-:W-:Y:S01]  /*4250*/  I2FP.F32.S32 R7, R5 ;  /* 0x0000000500077245 */ /* 0x000fe20000201400 */
[----:B------:R-:W-:Y:S01]  /*4260*/  IMAD.IADD R5, R26, 0x1, -R5 ;  /* 0x000000011a057824 */ /* 0x000fe200078e0a05 */
[----:B------:R-:W-:Y:S01]  /*4270*/  FSEL R36, R6, R108, !P2 ;  /* 0x0000006c06247208 */ /* 0x000fe20005000000 */
[----:B------:R-:W-:-:S02]  /*4280*/  IMAD.MOV.U32 R6, RZ, RZ, 0x3dc6b27f ;  /* 0x3dc6b27fff067424 */ /* 0x000fc400078e00ff */
[----:B------:R-:W-:Y:S01]  /*4290*/  @P0 FMUL R108, R108, 0.25 ;  /* 0x3e8000006c6c0820 */ /* 0x000fe20000400000 */
[----:B------:R-:W-:Y:S01]  /*42a0*/  FFMA.FTZ R8, R7, 1.1920928955078125e-07, R4 ;  /* 0x3400000007087823 */ /* 0x000fe20000010004 */
[----:B----4-:R-:W-:Y:S01]  /*42b0*/  PRMT R37, R38, 0x6540, R37 ;  /* 0x0000654026257816 */ /* 0x010fe20000000025 */
[----:B------:R-:W-:Y:S02]  /*42c0*/  VIADD R4, R36, 0xc0cafb0d ;  /* 0xc0cafb0d24047836 */ /* 0x000fe40000000000 */
[----:B------:R-:W-:Y:S01]  /*42d0*/  @!P3 FMUL R108, R108, 16777216 ;  /* 0x4b8000006c6cb820 */ /* 0x000fe20000400000 */
[----:B------:R-:W-:Y:S01]  /*42e0*/  USHF.L.U32 UR7, UR4, 0x1, URZ ;  /* 0x0000000104077899 */ /* 0x000fe200080006ff */
[----:B------:R-:W-:Y:S02]  /*42f0*/  FSETP.NEU.AND P0, PT, R26, RZ, PT ;  /* 0x000000ff1a00720b */ /* 0x000fe40003f0d000 */
[----:B------:R-:W-:Y:S01]  /*4300*/  LOP3.LUT R7, R4, 0xff800000, RZ, 0xc0, !PT ;  /* 0xff80000004077812 */ /* 0x000fe200078ec0ff */
[C---:B-1----:R-:W-:Y:S01]  /*4310*/  FMUL R14, R9.reuse, R29 ;  /* 0x0000001d090e7220 */ /* 0x042fe20000400000 */
[C---:B------:R-:W-:Y:S01]  /*4320*/  FMUL R16, R9.reuse, R28 ;  /* 0x0000001c09107220 */ /* 0x040fe20000400000 */
[----:B------:R-:W-:-:S02]  /*4330*/  FMUL R17, R9, R33 ;  /* 0x0000002109117220 */ /* 0x000fc40000400000 */
[----:B------:R-:W-:Y:S02]  /*4340*/  IMAD.IADD R4, R36, 0x1, -R7 ;  /* 0x0000000124047824 */ /* 0x000fe400078e0a07 */
[----:B------:R-:W-:Y:S01]  /*4350*/  FMUL R19, R9, R32 ;  /* 0x0000002009137220 */ /* 0x000fe20000400000 */
[----:B------:R-:W-:Y:S01]  /*4360*/  FADD R9, R5, -1 ;  /* 0xbf80000005097421 */ /* 0x000fe20000000000 */
[----:B------:R-:W-:Y:S01]  /*4370*/  FADD R13, R4, -1 ;  /* 0xbf800000040d7421 */ /* 0x000fe20000000000 */
[----:B------:R-:W0:Y:S02]  /*4380*/  MUFU.RCP R5, R108 ;  /* 0x0000006c00057308 */ /* 0x000e240000001000 */
[-C--:B------:R-:W-:Y:S01]  /*4390*/  FFMA.FTZ R4, R9, R6.reuse, -0.16845393180847167969 ;  /* 0xbe2c7f3009047423 */ /* 0x080fe20000010006 */
[----:B------:R-:W-:-:S03]  /*43a0*/  FFMA.FTZ R6, R13, R6, -0.16845393180847167969 ;  /* 0xbe2c7f300d067423 */ /* 0x000fc60000010006 */
[----:B------:R-:W-:Y:S01]  /*43b0*/  FFMA.FTZ R4, R9, R4, 0.1716887056827545166 ;  /* 0x3e2fcf2a09047423 */ /* 0x000fe20000010004 */
[----:B------:R-:W-:-:S03]  /*43c0*/  FFMA.FTZ R6, R13, R6, 0.1716887056827545166 ;  /* 0x3e2fcf2a0d067423 */ /* 0x000fc60000010006 */
[----:B------:R-:W-:Y:S01]  /*43d0*/  FFMA.FTZ R4, R9, R4, -0.17900948226451873779 ;  /* 0xbe374e4309047423 */ /* 0x000fe20000010004 */
[----:B------:R-:W-:-:S03]  /*43e0*/  FFMA.FTZ R6, R13, R6, -0.17900948226451873779 ;  /* 0xbe374e430d067423 */ /* 0x000fc60000010006 */
[----:B------:R-:W-:Y:S01]  /*43f0*/  FFMA.FTZ R4, R9, R4, 0.20512372255325317383 ;  /* 0x3e520bf409047423 */ /* 0x000fe20000010004 */
[----:B------:R-:W-:-:S03]  /*4400*/  FFMA.FTZ R6, R13, R6, 0.20512372255325317383 ;  /* 0x3e520bf40d067423 */ /* 0x000fc60000010006 */
[----:B------:R-:W-:Y:S01]  /*4410*/  FFMA.FTZ R4, R9, R4, -0.24046532809734344482 ;  /* 0xbe763c8b09047423 */ /* 0x000fe20000010004 */
[----:B0-----:R-:W-:Y:S01]  /*4420*/  FMUL R15, R5, R31 ;  /* 0x0000001f050f7220 */ /* 0x001fe20000400000 */
[----:B------:R-:W-:Y:S01]  /*4430*/  FFMA.FTZ R10, R13, R6, -0.24046532809734344482 ;  /* 0xbe763c8b0d0a7423 */ /* 0x000fe20000010006 */
[C---:B------:R-:W-:Y:S01]  /*4440*/  FMUL R11, R5.reuse, R30 ;  /* 0x0000001e050b7220 */ /* 0x040fe20000400000 */
[----:B------:R-:W-:Y:S01]  /*4450*/  FMUL R18, R5, R35 ;  /* 0x0000002305127220 */ /* 0x000fe20000400000 */
[----:B------:R-:W-:Y:S01]  /*4460*/  FFMA.FTZ R6, R9, R4, 0.28857114911079406738 ;  /* 0x3e93bf9909067423 */ /* 0x000fe20000010004 */
[----:B------:R-:W-:Y:S01]  /*4470*/  FFMA.FTZ R12, R13, R10, 0.28857114911079406738 ;  /* 0x3e93bf990d0c7423 */ /* 0x000fe2000001000a */
[----:B------:R-:W-:Y:S01]  /*4480*/  FMUL R20, R5, R34 ;  /* 0x0000002205147220 */ /* 0x000fe20000400000 */
[----:B------:R-:W-:Y:S01]  /*4490*/  F2FP.BF16.F32.PACK_AB R5, R14, R17 ;  /* 0x000000110e05723e */ /* 0x000fe200000010ff */
[----:B------:R-:W-:Y:S01]  /*44a0*/  FFMA.FTZ R10, R9, R6, -0.36067417263984680176 ;  /* 0xbeb8aa49090a7423 */ /* 0x000fe20000010006 */
[----:B------:R-:W-:Y:S01]  /*44b0*/  FFMA.FTZ R12, R13, R12, -0.36067417263984680176 ;  /* 0xbeb8aa490d0c7423 */ /* 0x000fe2000001000c */
[----:B------:R-:W-:-:S02]  /*44c0*/  F2FP.BF16.F32.PACK_AB R4, R16, R19 ;  /* 0x000000131004723e */ /* 0x000fc400000010ff */
[----:B------:R-:W-:Y:S01]  /*44d0*/  F2FP.BF16.F32.PACK_AB R6, R11, R20 ;  /* 0x000000140b06723e */ /* 0x000fe200000010ff */
[----:B------:R-:W-:Y:S01]  /*44e0*/  FFMA.FTZ R14, R13, R12, 0.48089820146560668945 ;  /* 0x3ef6384a0d0e7423 */ /* 0x000fe2000001000c */
[----:B------:R-:W-:Y:S01]  /*44f0*/  I2FP.F32.S32 R12, R7 ;  /* 0x00000007000c7245 */ /* 0x000fe20000201400 */
[----:B------:R-:W-:Y:S01]  /*4500*/  FFMA.FTZ R10, R9, R10, 0.48089820146560668945 ;  /* 0x3ef6384a090a7423 */ /* 0x000fe2000001000a */
[----:B------:R-:W-:Y:S01]  /*4510*/  F2FP.BF16.F32.PACK_AB R7, R15, R18 ;  /* 0x000000120f07723e */ /* 0x000fe200000010ff */
[----:B------:R-:W0:Y:S01]  /*4520*/  LDC R20, c[0x0][0x3e8] ;  /* 0x0000fa00ff147b82 */ /* 0x000e220000000800 */
[----:B------:R-:W-:Y:S01]  /*4530*/  FFMA.FTZ R14, R13, R14, -0.72134751081466674805 ;  /* 0xbf38aa3b0d0e7423 */ /* 0x000fe2000001000e */
[----:B------:R-:W-:Y:S01]  /*4540*/  FFMA.FTZ R10, R9, R10, -0.72134751081466674805 ;  /* 0xbf38aa3b090a7423 */ /* 0x000fe2000001000a */
[----:B------:R-:W-:Y:S01]  /*4550*/  FSEL R11, RZ, -23, P2 ;  /* 0xc1b80000ff0b7808 */ /* 0x000fe20001000000 */
[----:B------:R-:W-:Y:S01]  /*4560*/  STSM.16.M88.4 [R21], R4 ;  /* 0x0000000415007844 */ /* 0x000fe20000000200 */
[----:B------:R-:W-:Y:S01]  /*4570*/  FMUL R14, R13, R14 ;  /* 0x0000000e0d0e7220 */ /* 0x000fe20000400000 */
[----:B------:R-:W-:-:S02]  /*4580*/  FMUL R10, R9, R10 ;  /* 0x0000000a090a7220 */ /* 0x000fc40000400000 */
[----:B------:R-:W-:Y:S01]  /*4590*/  BAR.SYNC.DEFER_BLOCKING 0x0 ;  /* 0x0000000000007b1d */ /* 0x000fe20000010000 */
[----:B------:R-:W-:Y:S01]  /*45a0*/  FMUL R14, R13, R14 ;  /* 0x0000000e0d0e7220 */ /* 0x000fe20000400000 */
[----:B------:R-:W-:Y:S01]  /*45b0*/  FMUL R10, R9, R10 ;  /* 0x0000000a090a7220 */ /* 0x000fe20000400000 */
[----:B------:R-:W-:Y:S01]  /*45c0*/  FFMA.FTZ R11, R12, 1.1920928955078125e-07, R11 ;  /* 0x340000000c0b7823 */ /* 0x000fe2000001000b */
[----:B------:R-:W-:Y:S01]  /*45d0*/  SHF.R.U32.HI R12, RZ, 0x8, R38 ;  /* 0x00000008ff0c7819 */ /* 0x000fe20000011626 */
[----:B------:R-:W-:Y:S01]  /*45e0*/  FFMA.FTZ R14, R13, 1.4426950216293334961, R14 ;  /* 0x3fb8aa3b0d0e7823 */ /* 0x000fe2000001000e */
[----:B------:R-:W-:Y:S01]  /*45f0*/  FFMA.FTZ R9, R9, 1.4426950216293334961, R10 ;  /* 0x3fb8aa3b09097823 */ /* 0x000fe2000001000a */
[----:B------:R-:W-:Y:S02]  /*4600*/  LOP3.LUT R10, R38, 0x1ff, RZ, 0xc0, !PT ;  /* 0x000001ff260a7812 */ /* 0x000fe400078ec0ff */
[----:B------:R-:W-:Y:S01]  /*4610*/  FADD R25, R11, R14 ;  /* 0x0000000e0b197221 */ /* 0x000fe20000000000 */
[----:B------:R-:W-:Y:S01]  /*4620*/  SGXT.U32 R11, R12, 0x1 ;  /* 0x000000010c0b781a */ /* 0x000fe20000000000 */
[----:B------:R-:W-:Y:S01]  /*4630*/  FADD R24, R8, R9 ;  /* 0x0000000908187221 */ /* 0x000fe20000000000 */
[----:B------:R-:W-:Y:S01]  /*4640*/  LEA R10, R10, UR6, 0x4 ;  /* 0x000000060a0a7c11 */ /* 0x000fe2000f8e20ff */
[----:B------:R-:W-:Y:S01]  /*4650*/  IMAD R8, R37, UR5, RZ ;  /* 0x0000000525087c24 */ /* 0x000fe2000f8e02ff */
[----:B------:R-:W-:Y:S01]  /*4660*/  ISETP.GE.U32.AND P2, PT, R36, 0x7f800000, PT ;  /* 0x7f8000002400780c */ /* 0x000fe20003f46070 */
[----:B------:R-:W-:Y:S01]  /*4670*/  @P1 IMAD.MOV.U32 R12, RZ, RZ, 0x7f800000 ;  /* 0x7f800000ff0c1424 */ /* 0x000fe200078e00ff */
[----:B------:R-:W-:Y:S01]  /*4680*/  UIMAD.WIDE UR4, UR4, 0x2, URZ ;  /* 0x00000002040478a5 */ /* 0x000fe2000f8e02ff */
[----:B0-----:R-:W-:-:S02]  /*4690*/  IMAD R11, R11, R20, RZ ;  /* 0x000000140b0b7224 */ /* 0x001fc400078e02ff */
[----:B------:R-:W-:Y:S02]  /*46a0*/  IMAD.SHL.U32 R9, R8, 0x2, RZ ;  /* 0x0000000208097824 */ /* 0x000fe400078e00ff */
[----:B------:R-:W-:Y:S01]  /*46b0*/  @P1 FFMA.FTZ R24, R26, R12, +INF ;  /* 0x7f8000001a181423 */ /* 0x000fe2000001000c */
[----:B------:R-:W-:Y:S02]  /*46c0*/  IMAD R13, R20, 0x2, R11 ;  /* 0x00000002140d7824 */ /* 0x000fe400078e020b */
[----:B------:R-:W-:Y:S01]  /*46d0*/  IMAD.HI R8, R8, 0x2, RZ ;  /* 0x0000000208087827 */ /* 0x000fe200078e02ff */
[----:B------:R0:W1:Y:S01]  /*46e0*/  LDS.128 R4, [R10] ;  /* 0x000000000a047984 */ /* 0x0000620000000c00 */
[----:B---3--:R-:W-:Y:S02]  /*46f0*/  IADD3 R22, P1, P3, R9, UR7, R22 ;  /* 0x0000000709167c10 */ /* 0x008fe4000fb3e016 */
[----:B------:R-:W-:Y:S01]  /*4700*/  IMAD R15, R20, 0x2, R13 ;  /* 0x00000002140f7824 */ /* 0x000fe200078e020d */
[----:B------:R-:W2:Y:S01]  /*4710*/  LDCU UR4, c[0x0][0x3ec] ;  /* 0x00007d80ff0477ac */ /* 0x000ea20008000800 */
[----:B------:R-:W-:Y:S01]  /*4720*/  @P2 IMAD.MOV.U32 R9, RZ, RZ, 0x7f800000 ;  /* 0x7f800000ff092424 */ /* 0x000fe200078e00ff */
[----:B------:R-:W-:Y:S01]  /*4730*/  IADD3.X R26, PT, PT, R8, UR5, R23, P1, P3 ;  /* 0x00000005081a7c10 */ /* 0x000fe20008fe6417 */
[----:B------:R-:W-:Y:S01]  /*4740*/  IMAD R16, R20, 0x2, R15 ;  /* 0x0000000214107824 */ /* 0x000fe200078e020f */
[-C--:B------:R-:W-:Y:S01]  /*4750*/  LEA R8, P3, R11, R22.reuse, 0x1 ;  /* 0x000000160b087211 */ /* 0x080fe200078608ff */
[----:B------:R-:W-:Y:S01]  /*4760*/  @P2 FFMA.FTZ R25, R36, R9, +INF ;  /* 0x7f80000024192423 */ /* 0x000fe20000010009 */
[----:B0-----:R-:W-:Y:S01]  /*4770*/  LEA R10, P2, R13, R22, 0x1 ;  /* 0x000000160d0a7211 */ /* 0x001fe200078408ff */
[----:B------:R-:W-:Y:S01]  /*4780*/  IMAD R17, R20, 0x2, R16 ;  /* 0x0000000214117824 */ /* 0x000fe200078e0210 */
[----:B------:R-:W-:-:S02]  /*4790*/  LEA.HI.X.SX32 R9, R11, R26, 0x1, P3 ;  /* 0x0000001a0b097211 */ /* 0x000fc400018f0eff */
[-C--:B------:R-:W-:Y:S01]  /*47a0*/  LEA R12, P3, R15, R22.reuse, 0x1 ;  /* 0x000000160f0c7211 */ /* 0x080fe200078608ff */
[----:B------:R-:W-:Y:S01]  /*47b0*/  IMAD R19, R20, 0x2, R17 ;  /* 0x0000000214137824 */ /* 0x000fe200078e0211 */
[----:B------:R-:W-:Y:S02]  /*47c0*/  LEA R14, P4, R16, R22, 0x1 ;  /* 0x00000016100e7211 */ /* 0x000fe400078808ff */
[-C--:B------:R-:W-:Y:S01]  /*47d0*/  LEA.HI.X.SX32 R11, R13, R26.reuse, 0x1, P2 ;  /* 0x0000001a0d0b7211 */ /* 0x080fe200010f0eff */
[----:B------:R-:W-:Y:S01]  /*47e0*/  IMAD R21, R20, 0x2, R19 ;  /* 0x0000000214157824 */ /* 0x000fe200078e0213 */
[-C--:B------:R-:W-:Y:S02]  /*47f0*/  LEA.HI.X.SX32 R13, R15, R26.reuse, 0x1, P3 ;  /* 0x0000001a0f0d7211 */ /* 0x080fe400018f0eff */
[----:B------:R-:W-:Y:S01]  /*4800*/  LEA.HI.X.SX32 R15, R16, R26, 0x1, P4 ;  /* 0x0000001a100f7211 */ /* 0x000fe200020f0eff */
[----:B------:R-:W-:Y:S01]  /*4810*/  IMAD R23, R20, 0x2, R21 ;  /* 0x0000000214177824 */ /* 0x000fe200078e0215 */
[-C--:B------:R-:W-:Y:S01]  /*4820*/  LEA R16, P2, R17, R22.reuse, 0x1 ;  /* 0x0000001611107211 */ /* 0x080fe200078408ff */
[----:B--2---:R-:W-:Y:S01]  /*4830*/  UIMAD UR4, UR9, UR4, URZ ;  /* 0x00000004090472a4 */ /* 0x004fe2000f8e02ff */
[----:B------:R-:W-:-:S02]  /*4840*/  LEA R18, P3, R19, R22, 0x1 ;  /* 0x0000001613127211 */ /* 0x000fc400078608ff */
[-C--:B------:R-:W-:Y:S01]  /*4850*/  LEA R20, P4, R21, R22.reuse, 0x1 ;  /* 0x0000001615147211 */ /* 0x080fe200078808ff */
[----:B------:R-:W-:Y:S01]  /*4860*/  USHF.L.U32 UR7, UR4, 0x2, URZ ;  /* 0x0000000204077899 */ /* 0x000fe200080006ff */
[----:B------:R-:W-:Y:S01]  /*4870*/  LEA R22, P5, R23, R22, 0x1 ;  /* 0x0000001617167211 */ /* 0x000fe200078a08ff */
[----:B------:R-:W-:Y:S01]  /*4880*/  UIMAD.WIDE UR4, UR4, 0x4, URZ ;  /* 0x00000004040478a5 */ /* 0x000fe2000f8e02ff */
[-C--:B------:R-:W-:Y:S02]  /*4890*/  LEA.HI.X.SX32 R17, R17, R26.reuse, 0x1, P2 ;  /* 0x0000001a11117211 */ /* 0x080fe400010f0eff */
[-C--:B------:R-:W-:Y:S02]  /*48a0*/  LEA.HI.X.SX32 R19, R19, R26.reuse, 0x1, P3 ;  /* 0x0000001a13137211 */ /* 0x080fe400018f0eff */
[-C--:B------:R-:W-:Y:S02]  /*48b0*/  LEA.HI.X.SX32 R21, R21, R26.reuse, 0x1, P4 ;  /* 0x0000001a15157211 */ /* 0x080fe400020f0eff */
[----:B------:R-:W-:Y:S01]  /*48c0*/  LEA.HI.X.SX32 R23, R23, R26, 0x1, P5 ;  /* 0x0000001a17177211 */ /* 0x000fe200028f0eff */
[----:B-1----:R0:W-:Y:S01]  /*48d0*/  STG.E.U16 desc[UR14][R8.64], R4 ;  /* 0x0000000408007986 */ /* 0x0021e2000c10150e */
[----:B------:R-:W-:Y:S01]  /*48e0*/  PRMT R28, R6, 0x7632, R28 ;  /* 0x00007632061c7816 */ /* 0x000fe2000000001c */
[----:B------:R-:W1:Y:S01]  /*48f0*/  LDC.64 R26, c[0x0][0x3a0] ;  /* 0x0000e800ff1a7b82 */ /* 0x000e620000000a00 */
[----:B------:R-:W-:Y:S01]  /*4900*/  PRMT R29, R7, 0x7632, R29 ;  /* 0x00007632071d7816 */ /* 0x000fe2000000001d */
[----:B------:R2:W-:Y:S01]  /*4910*/  STG.E.U16 desc[UR14][R10.64], R5 ;  /* 0x000000050a007986 */ /* 0x0005e2000c10150e */
[----:B------:R-:W-:-:S03]  /*4920*/  FSETP.NEU.AND P1, PT, R36, RZ, PT ;  /* 0x000000ff2400720b */ /* 0x000fc60003f2d000 */
[----:B------:R3:W-:Y:S01]  /*4930*/  STG.E.U16 desc[UR14][R12.64], R6 ;  /* 0x000000060c007986 */ /* 0x0007e2000c10150e */
[----:B------:R-:W-:-:S03]  /*4940*/  FSEL R25, R25, -INF , P1 ;  /* 0xff80000019197808 */ /* 0x000fc60000800000 */
[----:B------:R4:W-:Y:S01]  /*4950*/  STG.E.U16 desc[UR14][R14.64], R7 ;  /* 0x000000070e007986 */ /* 0x0009e2000c10150e */
[----:B0-----:R-:W-:Y:S01]  /*4960*/  FSEL R9, R24, -INF , P0 ;  /* 0xff80000018097808 */ /* 0x001fe20000000000 */
[----:B------:R-:W-:Y:S01]  /*4970*/  FFMA R25, R25, 0.69314718246459960938, R2 ;  /* 0x3f31721819197823 */ /* 0x000fe20000000002 */
[----:B------:R-:W-:Y:S02]  /*4980*/  LOP3.LUT P0, RZ, R38, 0x100, RZ, 0xc0, !PT ;  /* 0x0000010026ff7812 */ /* 0x000fe4000780c0ff */
[----:B--2---:R-:W-:Y:S01]  /*4990*/  PRMT R11, R4, 0x7632, R11 ;  /* 0x00007632040b7816 */ /* 0x004fe2000000000b */
[----:B------:R-:W-:Y:S01]  /*49a0*/  FFMA R24, R9, 0.69314718246459960938, R0 ;  /* 0x3f31721809187823 */ /* 0x000fe20000000000 */
[----:B------:R-:W-:Y:S01]  /*49b0*/  IMAD.SHL.U32 R0, R38, 0x2, RZ ;  /* 0x0000000226007824 */ /* 0x000fe200078e00ff */
[----:B---3--:R-:W-:Y:S01]  /*49c0*/  PRMT R13, R5, 0x7632, R13 ;  /* 0x00007632050d7816 */ /* 0x008fe2000000000d */
[C---:B------:R-:W-:Y:S01]  /*49d0*/  IMAD.SHL.U32 R5, R37.reuse, 0x4, RZ ;  /* 0x0000000425057824 */ /* 0x040fe200078e00ff */
[----:B------:R4:W-:Y:S02]  /*49e0*/  STG.E.U16 desc[UR14][R16.64], R11 ;  /* 0x0000000b10007986 */ /* 0x0009e4000c10150e */
[----:B------:R-:W-:Y:S01]  /*49f0*/  LOP3.LUT R2, R0, 0x3f8, RZ, 0xc0, !PT ;  /* 0x000003f800027812 */ /* 0x000fe200078ec0ff */
[----:B------:R-:W-:Y:S01]  /*4a00*/  IMAD.HI R0, R37, 0x4, RZ ;  /* 0x0000000425007827 */ /* 0x000fe200078e02ff */
[----:B------:R4:W-:Y:S01]  /*4a10*/  STG.E.U16 desc[UR14][R18.64], R13 ;  /* 0x0000000d12007986 */ /* 0x0009e2000c10150e */
[----:B-1----:R-:W-:-:S03]  /*4a20*/  IADD3 R4, P1, P2, R5, UR7, R26 ;  /* 0x0000000705047c10 */ /* 0x002fc6000fa3e01a */
[----:B------:R4:W-:Y:S01]  /*4a30*/  STG.E.U16 desc[UR14][R20.64], R28 ;  /* 0x0000001c14007986 */ /* 0x0009e2000c10150e */
[----:B------:R-:W-:-:S03]  /*4a40*/  IADD3.X R5, PT, PT, R0, UR5, R27, P1, P2 ;  /* 0x0000000500057c10 */ /* 0x000fc60008fe441b */
[----:B------:R4:W-:Y:S01]  /*4a50*/  STG.E.U16 desc[UR14][R22.64], R29 ;  /* 0x0000001d16007986 */ /* 0x0009e2000c10150e */
[----:B------:R-:W-:Y:S06]  /*4a60*/  BAR.SYNC.DEFER_BLOCKING 0x0 ;  /* 0x0000000000007b1d */ /* 0x000fec0000010000 */
[----:B------:R4:W-:Y:S02]  /*4a70*/  STS.64 [R2+UR6], R24 ;  /* 0x0000001802007988 */ /* 0x0009e40008000a06 */
[----:B------:R-:W-:Y:S06]  /*4a80*/  BAR.SYNC.DEFER_BLOCKING 0x0 ;  /* 0x0000000000007b1d */ /* 0x000fec0000010000 */
[----:B------:R-:W-:Y:S05]  /*4a90*/  @P0 EXIT ;  /* 0x000000000000094d */ /* 0x000fea0003800000 */
[----:B------:R-:W0:Y:S04]  /*4aa0*/  LDS R3, [R3] ;  /* 0x0000000003037984 */ /* 0x000e280000000800 */
[----:B0-----:R-:W-:Y:S01]  /*4ab0*/  STG.E desc[UR14][R4.64], R3 ;  /* 0x0000000304007986 */ /* 0x001fe2000c10190e */
[----:B------:R-:W-:Y:S05]  /*4ac0*/  EXIT ;  /* 0x000000000000794d */ /* 0x000fea0003800000 */
.L_x_2:
[----:B------:R-:W-:-:S00]  /*4ad0*/  BRA `(.L_x_2) ;  /* 0xfffffffc00fc7947 */ /* 0x000fc0000383ffff */
[----:B------:R-:W-:-:S00]  /*4ae0*/  NOP ;  /* 0x0000000000007918 */ /* 0x000fc00000000000 */
        /* <DEDUP_REMOVED lines=9> */
.L_x_3:


//--------------------- .nv.global.init           --------------------------
	.section	.nv.global.init,"aw",@progbits
.nv.global.init:
	.type		_$_str,@object
	.size		_$_str,(.L_0 - _$_str)
_$_str:
        /*0000*/ 	.byte	0x5f, 0x5f, 0x43, 0x55, 0x44, 0x41, 0x5f, 0x46, 0x54, 0x5a, 0x00
.L_0:


//--------------------- .nv.shared.attn_fwd       --------------------------
	.section	.nv.shared.attn_fwd,"aw",@nobits
	.sectionflags	@""
	.align	16
	.zero		1024


//--------------------- .nv.shared.reserved.0     --------------------------
	.section	.nv.shared.reserved.0,"aw",@nobits
	.weak		__nv_reservedSMEM_offset_0_alias
	.size		__nv_reservedSMEM_offset_0_alias, 0, 64
	.other		__nv_reservedSMEM_offset_0_alias,@"STO_CUDA_RESERVED_SHARED STV_DEFAULT"
__nv_reservedSMEM_offset_0_alias:
	.zero		0
	.zero		64


//--------------------- .nv.constant0.attn_fwd    --------------------------
	.section	.nv.constant0.attn_fwd,"a",@progbits
	.sectionflags	@""
	.align	4
.nv.constant0.attn_fwd:
	.zero		1032


//--------------------- SYMBOLS --------------------------

	.type		.nv.reservedSmem.offset0,@object
	.size		.nv.reservedSmem.offset0,0x4
	.type		.nv.reservedSmem.cap,@object
	.size		.nv.reservedSmem.cap,0x4
